	.target	sm_100a

	.elftype	@"ET_EXEC"


//--------------------- .note.nv.tkinfo           --------------------------
	.section	.note.nv.tkinfo,"",@"SHT_NOTE"
	.sectionflags	@"SHF_NOTE_NV_TKINFO"
	.tkinfo
        /*0018*/ 	.word	0x00000002
        /*0030*/ 	.string	""
        /*0030*/ 	.string	"ptxas"
        /*0030*/ 	.string	"Cuda compilation tools, release 13.0, V13.0.88"
        /*0030*/ 	.string	"Build cuda_13.0.r13.0/compiler.36424714_0"
        /*0030*/ 	.string	"-arch sm_100a -m 64 "



//--------------------- .note.nv.cuinfo           --------------------------
	.section	.note.nv.cuinfo,"",@"SHT_NOTE"
	.sectionflags	@"SHF_NOTE_NV_CUINFO"
        /*0018*/ 	.short	0x0002
        /*001a*/ 	.short	0x0064
        /*001c*/ 	.short	0x0082
	.zero		2


//--------------------- .nv.info                  --------------------------
	.section	.nv.info,"",@"SHT_CUDA_INFO"
	.align	4


	//----- nvinfo : EIATTR_REGCOUNT
	.align		4
        /*0000*/ 	.byte	0x04, 0x2f
        /*0002*/ 	.short	(.L_19 - .L_18)
	.align		4
.L_18:
        /*0004*/ 	.word	index@(_ZN7cutlass13device_kernelINS_4gemm6kernel13GemmUniversalIN4cute5tupleIJiiiiEEENS1_10collective13CollectiveMmaINS1_35MainloopSm100TmaUmmaWarpSpecializedILi13ELi2ELi4ENS5_IJNS4_1CILi2EEENSA_ILi4EEENSA_ILi1EEEEEEEENS5_IJNSA_ILi64EEESG_SG_EEENS_10bfloat16_tENS5_IJlSD_lEEESI_SJ_NS4_8TiledMMAINS4_8MMA_AtomIJNS4_20SM100_MMA_F16BF16_SSISI_SI_fLi64ELi64ELNS4_4UMMA5MajorE0ELSO_0ELNSN_7ScaleInE0ELSP_0EEEEEENS4_6LayoutINS5_IJSD_SD_SD_EEENS5_IJNSA_ILi0EEESU_SU_EEEEENS5_IJNS4_10UnderscoreESX_SX_EEEEENS4_23SM90_TMA_LOAD_MULTICASTENS4_14ComposedLayoutINS4_7SwizzleILi3ELi4ELi3EEENS4_18smem_ptr_flag_bitsILi16EEENSS_INS5_IJNSA_ILi8EEESG_EEENS5_IJSG_SD_EEEEEEEvNS4_8identityES10_S1A_vS1B_EENS_8epilogue10collective18CollectiveEpilogueINS1D_23Sm100TmaWarpSpecializedILi3ELi2ELi16ELb1ELb0EEEJSH_NS5_IJNSS_ISG_SD_EENSS_INSA_ILi32EEESD_EEEEESI_SJ_SI_SJ_NS1D_6fusion15FusionCallbacksIS1H_NS1M_17LinearCombinationISI_fSI_fLNS_15FloatRoundStyleE2EEESH_S1L_JEEENS4_5SM1004TMEM4LOAD26SM100_TMEM_LOAD_16dp256b4xENS4_13SM90_TMA_LOADENS11_INS12_ILi2ELi4ELi3EEES15_NSS_INS5_IJS16_S1J_EEENS5_IJS1J_SD_EEEEEEENS4_17SM75_U32x4_LDSM_NENS4_14SM90_TMA_STOREES21_NS4_17SM90_U32x4_STSM_NENS4_39AutoVectorizingCopyWithAssumedAlignmentILi128EEEEEEvvEEEEvNT_6ParamsE)
        /*0008*/ 	.word	0x00000046


	//----- nvinfo : EIATTR_FRAME_SIZE
	.align		4
.L_19:
        /*000c*/ 	.byte	0x04, 0x11
        /*000e*/ 	.short	(.L_21 - .L_20)
	.align		4
.L_20:
        /*0010*/ 	.word	index@($__internal_2_$__cuda_sm10x_tcgen05_guardrail_trap_unallocated_columns_being_dealloced)
        /*0014*/ 	.word	0x00000000


	//----- nvinfo : EIATTR_FRAME_SIZE
	.align		4
.L_21:
        /*0018*/ 	.byte	0x04, 0x11
        /*001a*/ 	.short	(.L_23 - .L_22)
	.align		4
.L_22:
        /*001c*/ 	.word	index@($__internal_1_$__cuda_sm10x_tcgen05_guardrail_trap_phase_invalid_during_alloc)
        /*0020*/ 	.word	0x00000000


	//----- nvinfo : EIATTR_FRAME_SIZE
	.align		4
.L_23:
        /*0024*/ 	.byte	0x04, 0x11
        /*0026*/ 	.short	(.L_25 - .L_24)
	.align		4
.L_24:
        /*0028*/ 	.word	index@($__internal_0_$__cuda_sm10x_tcgen05_guardrail_trap_col_being_dealloced_not_returned_by_alloc)
        /*002c*/ 	.word	0x00000000


	//----- nvinfo : EIATTR_FRAME_SIZE
	.align		4
.L_25:
        /*0030*/ 	.byte	0x04, 0x11
        /*0032*/ 	.short	(.L_27 - .L_26)
	.align		4
.L_26:
        /*0034*/ 	.word	index@(_ZN7cutlass13device_kernelINS_4gemm6kernel13GemmUniversalIN4cute5tupleIJiiiiEEENS1_10collective13CollectiveMmaINS1_35MainloopSm100TmaUmmaWarpSpecializedILi13ELi2ELi4ENS5_IJNS4_1CILi2EEENSA_ILi4EEENSA_ILi1EEEEEEEENS5_IJNSA_ILi64EEESG_SG_EEENS_10bfloat16_tENS5_IJlSD_lEEESI_SJ_NS4_8TiledMMAINS4_8MMA_AtomIJNS4_20SM100_MMA_F16BF16_SSISI_SI_fLi64ELi64ELNS4_4UMMA5MajorE0ELSO_0ELNSN_7ScaleInE0ELSP_0EEEEEENS4_6LayoutINS5_IJSD_SD_SD_EEENS5_IJNSA_ILi0EEESU_SU_EEEEENS5_IJNS4_10UnderscoreESX_SX_EEEEENS4_23SM90_TMA_LOAD_MULTICASTENS4_14ComposedLayoutINS4_7SwizzleILi3ELi4ELi3EEENS4_18smem_ptr_flag_bitsILi16EEENSS_INS5_IJNSA_ILi8EEESG_EEENS5_IJSG_SD_EEEEEEEvNS4_8identityES10_S1A_vS1B_EENS_8epilogue10collective18CollectiveEpilogueINS1D_23Sm100TmaWarpSpecializedILi3ELi2ELi16ELb1ELb0EEEJSH_NS5_IJNSS_ISG_SD_EENSS_INSA_ILi32EEESD_EEEEESI_SJ_SI_SJ_NS1D_6fusion15FusionCallbacksIS1H_NS1M_17LinearCombinationISI_fSI_fLNS_15FloatRoundStyleE2EEESH_S1L_JEEENS4_5SM1004TMEM4LOAD26SM100_TMEM_LOAD_16dp256b4xENS4_13SM90_TMA_LOADENS11_INS12_ILi2ELi4ELi3EEES15_NSS_INS5_IJS16_S1J_EEENS5_IJS1J_SD_EEEEEEENS4_17SM75_U32x4_LDSM_NENS4_14SM90_TMA_STOREES21_NS4_17SM90_U32x4_STSM_NENS4_39AutoVectorizingCopyWithAssumedAlignmentILi128EEEEEEvvEEEEvNT_6ParamsE)
        /*0038*/ 	.word	0x00000000


	//----- nvinfo : EIATTR_MIN_STACK_SIZE
	.align		4
.L_27:
        /*003c*/ 	.byte	0x04, 0x12
        /*003e*/ 	.short	(.L_29 - .L_28)
	.align		4
.L_28:
        /*0040*/ 	.word	index@(_ZN7cutlass13device_kernelINS_4gemm6kernel13GemmUniversalIN4cute5tupleIJiiiiEEENS1_10collective13CollectiveMmaINS1_35MainloopSm100TmaUmmaWarpSpecializedILi13ELi2ELi4ENS5_IJNS4_1CILi2EEENSA_ILi4EEENSA_ILi1EEEEEEEENS5_IJNSA_ILi64EEESG_SG_EEENS_10bfloat16_tENS5_IJlSD_lEEESI_SJ_NS4_8TiledMMAINS4_8MMA_AtomIJNS4_20SM100_MMA_F16BF16_SSISI_SI_fLi64ELi64ELNS4_4UMMA5MajorE0ELSO_0ELNSN_7ScaleInE0ELSP_0EEEEEENS4_6LayoutINS5_IJSD_SD_SD_EEENS5_IJNSA_ILi0EEESU_SU_EEEEENS5_IJNS4_10UnderscoreESX_SX_EEEEENS4_23SM90_TMA_LOAD_MULTICASTENS4_14ComposedLayoutINS4_7SwizzleILi3ELi4ELi3EEENS4_18smem_ptr_flag_bitsILi16EEENSS_INS5_IJNSA_ILi8EEESG_EEENS5_IJSG_SD_EEEEEEEvNS4_8identityES10_S1A_vS1B_EENS_8epilogue10collective18CollectiveEpilogueINS1D_23Sm100TmaWarpSpecializedILi3ELi2ELi16ELb1ELb0EEEJSH_NS5_IJNSS_ISG_SD_EENSS_INSA_ILi32EEESD_EEEEESI_SJ_SI_SJ_NS1D_6fusion15FusionCallbacksIS1H_NS1M_17LinearCombinationISI_fSI_fLNS_15FloatRoundStyleE2EEESH_S1L_JEEENS4_5SM1004TMEM4LOAD26SM100_TMEM_LOAD_16dp256b4xENS4_13SM90_TMA_LOADENS11_INS12_ILi2ELi4ELi3EEES15_NSS_INS5_IJS16_S1J_EEENS5_IJS1J_SD_EEEEEEENS4_17SM75_U32x4_LDSM_NENS4_14SM90_TMA_STOREES21_NS4_17SM90_U32x4_STSM_NENS4_39AutoVectorizingCopyWithAssumedAlignmentILi128EEEEEEvvEEEEvNT_6ParamsE)
        /*0044*/ 	.word	0x00000000
.L_29:


//--------------------- .nv.compat                --------------------------
	.section	.nv.compat,"",@"SHT_CUDA_COMPAT_INFO"
	.align	4
        /*0000*/ 	.byte	0x02, 0x09, 0x01, 0x00, 0x02, 0x02, 0x02, 0x00, 0x02, 0x05, 0x05, 0x00, 0x03, 0x07, 0x01, 0x01
        /*0010*/ 	.byte	0x02, 0x03, 0x01, 0x00, 0x02, 0x06, 0x01, 0x00, 0x04, 0x0b, 0x08, 0x00, 0x09, 0x00, 0x00, 0x00
        /*0020*/ 	.byte	0x00, 0x00, 0x00, 0x00


//--------------------- .nv.info._ZN7cutlass13device_kernelINS_4gemm6kernel13GemmUniversalIN4cute5tupleIJiiiiEEENS1_10collective13CollectiveMmaINS1_35MainloopSm100TmaUmmaWarpSpecializedILi13ELi2ELi4ENS5_IJNS4_1CILi2EEENSA_ILi4EEENSA_ILi1EEEEEEEENS5_IJNSA_ILi64EEESG_SG_EEENS_10bfloat16_tENS5_IJlSD_lEEESI_SJ_NS4_8TiledMMAINS4_8MMA_AtomIJNS4_20SM100_MMA_F16BF16_SSISI_SI_fLi64ELi64ELNS4_4UMMA5MajorE0ELSO_0ELNSN_7ScaleInE0ELSP_0EEEEEENS4_6LayoutINS5_IJSD_SD_SD_EEENS5_IJNSA_ILi0EEESU_SU_EEEEENS5_IJNS4_10UnderscoreESX_SX_EEEEENS4_23SM90_TMA_LOAD_MULTICASTENS4_14ComposedLayoutINS4_7SwizzleILi3ELi4ELi3EEENS4_18smem_ptr_flag_bitsILi16EEENSS_INS5_IJNSA_ILi8EEESG_EEENS5_IJSG_SD_EEEEEEEvNS4_8identityES10_S1A_vS1B_EENS_8epilogue10collective18CollectiveEpilogueINS1D_23Sm100TmaWarpSpecializedILi3ELi2ELi16ELb1ELb0EEEJSH_NS5_IJNSS_ISG_SD_EENSS_INSA_ILi32EEESD_EEEEESI_SJ_SI_SJ_NS1D_6fusion15FusionCallbacksIS1H_NS1M_17LinearCombinationISI_fSI_fLNS_15FloatRoundStyleE2EEESH_S1L_JEEENS4_5SM1004TMEM4LOAD26SM100_TMEM_LOAD_16dp256b4xENS4_13SM90_TMA_LOADENS11_INS12_ILi2ELi4ELi3EEES15_NSS_INS5_IJS16_S1J_EEENS5_IJS1J_SD_EEEEEEENS4_17SM75_U32x4_LDSM_NENS4_14SM90_TMA_STOREES21_NS4_17SM90_U32x4_STSM_NENS4_39AutoVectorizingCopyWithAssumedAlignmentILi128EEEEEEvvEEEEvNT_6ParamsE --------------------------
	.section	.nv.info._ZN7cutlass13device_kernelINS_4gemm6kernel13GemmUniversalIN4cute5tupleIJiiiiEEENS1_10collective13CollectiveMmaINS1_35MainloopSm100TmaUmmaWarpSpecializedILi13ELi2ELi4ENS5_IJNS4_1CILi2EEENSA_ILi4EEENSA_ILi1EEEEEEEENS5_IJNSA_ILi64EEESG_SG_EEENS_10bfloat16_tENS5_IJlSD_lEEESI_SJ_NS4_8TiledMMAINS4_8MMA_AtomIJNS4_20SM100_MMA_F16BF16_SSISI_SI_fLi64ELi64ELNS4_4UMMA5MajorE0ELSO_0ELNSN_7ScaleInE0ELSP_0EEEEEENS4_6LayoutINS5_IJSD_SD_SD_EEENS5_IJNSA_ILi0EEESU_SU_EEEEENS5_IJNS4_10UnderscoreESX_SX_EEEEENS4_23SM90_TMA_LOAD_MULTICASTENS4_14ComposedLayoutINS4_7SwizzleILi3ELi4ELi3EEENS4_18smem_ptr_flag_bitsILi16EEENSS_INS5_IJNSA_ILi8EEESG_EEENS5_IJSG_SD_EEEEEEEvNS4_8identityES10_S1A_vS1B_EENS_8epilogue10collective18CollectiveEpilogueINS1D_23Sm100TmaWarpSpecializedILi3ELi2ELi16ELb1ELb0EEEJSH_NS5_IJNSS_ISG_SD_EENSS_INSA_ILi32EEESD_EEEEESI_SJ_SI_SJ_NS1D_6fusion15FusionCallbacksIS1H_NS1M_17LinearCombinationISI_fSI_fLNS_15FloatRoundStyleE2EEESH_S1L_JEEENS4_5SM1004TMEM4LOAD26SM100_TMEM_LOAD_16dp256b4xENS4_13SM90_TMA_LOADENS11_INS12_ILi2ELi4ELi3EEES15_NSS_INS5_IJS16_S1J_EEENS5_IJS1J_SD_EEEEEEENS4_17SM75_U32x4_LDSM_NENS4_14SM90_TMA_STOREES21_NS4_17SM90_U32x4_STSM_NENS4_39AutoVectorizingCopyWithAssumedAlignmentILi128EEEEEEvvEEEEvNT_6ParamsE,"",@"SHT_CUDA_INFO"
	.sectionflags	@""
	.align	4


	//----- nvinfo : EIATTR_CUDA_API_VERSION
	.align		4
        /*0000*/ 	.byte	0x04, 0x37
        /*0002*/ 	.short	(.L_31 - .L_30)
.L_30:
        /*0004*/ 	.word	0x00000082


	//----- nvinfo : EIATTR_KPARAM_INFO
	.align		4
.L_31:
        /*0008*/ 	.byte	0x04, 0x17
        /*000a*/ 	.short	(.L_33 - .L_32)
.L_32:
        /*000c*/ 	.word	0x00000000
        /*0010*/ 	.short	0x0000
        /*0012*/ 	.short	0x0000
        /*0014*/ 	.byte	0x00, 0xf0, 0x01, 0x20


	//----- nvinfo : EIATTR_AT_ENTRY_FRAGMENTS
	.align		4
.L_33:
        /*0018*/ 	.byte	0x04, 0x4f
        /*001a*/ 	.short	(.L_35 - .L_34)


	//   ....[0]....
.L_34:
        /*001c*/ 	.word	0x00000006


	//----- nvinfo : EIATTR_RESERVED_SMEM_USED
	.align		4
.L_35:
        /*0020*/ 	.byte	0x01, 0x41
	.zero		2


	//----- nvinfo : EIATTR_SPARSE_MMA_MASK
	.align		4
        /*0024*/ 	.byte	0x03, 0x50
        /*0026*/ 	.short	0x0000


	//----- nvinfo : EIATTR_TCGEN05_1CTA_USED
	.align		4
        /*0028*/ 	.byte	0x01, 0x51
	.zero		2


	//----- nvinfo : EIATTR_MAXREG_COUNT
	.align		4
        /*002c*/ 	.byte	0x03, 0x1b
        /*002e*/ 	.short	0x00ff


	//----- nvinfo : EIATTR_NUM_BARRIERS
	.align		4
        /*0030*/ 	.byte	0x02, 0x4c
        /*0032*/ 	.byte	0x07
	.zero		1


	//----- nvinfo : EIATTR_EXTERNS
	.align		4
        /*0034*/ 	.byte	0x04, 0x0f
        /*0036*/ 	.short	(.L_37 - .L_36)


	//   ....[0]....
	.align		4
.L_36:
        /*0038*/ 	.word	index@(__assertfail)


	//----- nvinfo : EIATTR_MERCURY_ISA_VERSION
	.align		4
.L_37:
        /*003c*/ 	.byte	0x03, 0x5f
        /*003e*/ 	.short	0x0101


	//----- nvinfo : EIATTR_INT_WARP_WIDE_INSTR_OFFSETS
	.align		4
        /*0040*/ 	.byte	0x04, 0x31
        /*0042*/ 	.short	(.L_39 - .L_38)


	//   ....[0]....
.L_38:
        /*0044*/ 	.word	0x000045d0


	//   ....[1]....
        /*0048*/ 	.word	0x00004600


	//   ....[2]....
        /*004c*/ 	.word	0x00004620


	//   ....[3]....
        /*0050*/ 	.word	0x000051f0


	//   ....[4]....
        /*0054*/ 	.word	0x00005270


	//   ....[5]....
        /*0058*/ 	.word	0x00005370


	//   ....[6]....
        /*005c*/ 	.word	0x00005480


	//----- nvinfo : EIATTR_COOP_GROUP_MASK_REGIDS
	.align		4
.L_39:
        /*0060*/ 	.byte	0x04, 0x29
        /*0062*/ 	.short	(.L_41 - .L_40)


	//   ....[0]....
.L_40:
        /*0064*/ 	.word	0xffffffff


	//   ....[1]....
        /*0068*/ 	.word	0xffffffff


	//   ....[2]....
        /*006c*/ 	.word	0xffffffff


	//   ....[3]....
        /*0070*/ 	.word	0xffffffff


	//   ....[4]....
        /*0074*/ 	.word	0xffffffff


	//   ....[5]....
        /*0078*/ 	.word	0xffffffff


	//   ....[6]....
        /*007c*/ 	.word	0xffffffff


	//   ....[7]....
        /*0080*/ 	.word	0xffffffff


	//   ....[8]....
        /*0084*/ 	.word	0xffffffff


	//   ....[9]....
        /*0088*/ 	.word	0xffffffff


	//   ....[10]....
        /*008c*/ 	.word	0xffffffff


	//   ....[11]....
        /*0090*/ 	.word	0xffffffff


	//   ....[12]....
        /*0094*/ 	.word	0xffffffff


	//   ....[13]....
        /*0098*/ 	.word	0xffffffff


	//----- nvinfo : EIATTR_COOP_GROUP_INSTR_OFFSETS
	.align		4
.L_41:
        /*009c*/ 	.byte	0x04, 0x28
        /*009e*/ 	.short	(.L_43 - .L_42)


	//   ....[0]....
.L_42:
        /*00a0*/ 	.word	0x00000080


	//   ....[1]....
        /*00a4*/ 	.word	0x000004e0


	//   ....[2]....
        /*00a8*/ 	.word	0x000007e0


	//   ....[3]....
        /*00ac*/ 	.word	0x00000960


	//   ....[4]....
        /*00b0*/ 	.word	0x00000a60


	//   ....[5]....
        /*00b4*/ 	.word	0x00000bd0


	//   ....[6]....
        /*00b8*/ 	.word	0x00000d70


	//   ....[7]....
        /*00bc*/ 	.word	0x00000f20


	//   ....[8]....
        /*00c0*/ 	.word	0x000023f0


	//   ....[9]....
        /*00c4*/ 	.word	0x000037c0


	//   ....[10]....
        /*00c8*/ 	.word	0x000039d0


	//   ....[11]....
        /*00cc*/ 	.word	0x00003a00


	//   ....[12]....
        /*00d0*/ 	.word	0x000044b0


	//   ....[13]....
        /*00d4*/ 	.word	0x000046e0


	//----- nvinfo : EIATTR_VRC_CTA_INIT_COUNT
	.align		4
.L_43:
        /*00d8*/ 	.byte	0x02, 0x4a
        /*00da*/ 	.byte	0x80
	.zero		1


	//----- nvinfo : EIATTR_SYSCALL_OFFSETS
	.align		4
        /*00dc*/ 	.byte	0x04, 0x46
        /*00de*/ 	.short	(.L_45 - .L_44)


	//   ....[0]....
.L_44:
        /*00e0*/ 	.word	0x00006170


	//   ....[1]....
        /*00e4*/ 	.word	0x00006260


	//   ....[2]....
        /*00e8*/ 	.word	0x00006a30


	//   ....[3]....
        /*00ec*/ 	.word	0x00007380


	//----- nvinfo : EIATTR_MBARRIER_INSTR_OFFSETS
	.align		4
.L_45:
        /*00f0*/ 	.byte	0x04, 0x39
        /*00f2*/ 	.short	(.L_47 - .L_46)


	//   ....[0]....
.L_46:
        /*00f4*/ 	.word	0x00000620
        /*00f8*/ 	.word	0x000000ff
        /*00fc*/ 	.word	0x00000000
        /*0100*/ 	.short	0x0100
        /*0102*/ 	.byte	0x04
	.zero		1


	//   ....[1]....
        /*0104*/ 	.word	0x00000630
        /*0108*/ 	.word	0x000000ff
        /*010c*/ 	.word	0x00000068
        /*0110*/ 	.short	0x0100
        /*0112*/ 	.byte	0x04
	.zero		1


	//   ....[2]....
        /*0114*/ 	.word	0x00000640
        /*0118*/ 	.word	0x000000ff
        /*011c*/ 	.word	0x00000008
        /*0120*/ 	.short	0x0100
        /*0122*/ 	.byte	0x04
	.zero		1


	//   ....[3]....
        /*0124*/ 	.word	0x00000650
        /*0128*/ 	.word	0x000000ff
        /*012c*/ 	.word	0x00000070
        /*0130*/ 	.short	0x0100
        /*0132*/ 	.byte	0x04
	.zero		1


	//   ....[4]....
        /*0134*/ 	.word	0x00000660
        /*0138*/ 	.word	0x000000ff
        /*013c*/ 	.word	0x00000010
        /*0140*/ 	.short	0x0100
        /*0142*/ 	.byte	0x04
	.zero		1


	//   ....[5]....
        /*0144*/ 	.word	0x00000670
        /*0148*/ 	.word	0x000000ff
        /*014c*/ 	.word	0x00000078
        /*0150*/ 	.short	0x0100
        /*0152*/ 	.byte	0x04
	.zero		1


	//   ....[6]....
        /*0154*/ 	.word	0x00000680
        /*0158*/ 	.word	0x000000ff
        /*015c*/ 	.word	0x00000018
        /*0160*/ 	.short	0x0100
        /*0162*/ 	.byte	0x04
	.zero		1


	//   ....[7]....
        /*0164*/ 	.word	0x00000690
        /*0168*/ 	.word	0x000000ff
        /*016c*/ 	.word	0x00000080
        /*0170*/ 	.short	0x0100
        /*0172*/ 	.byte	0x04
	.zero		1


	//   ....[8]....
        /*0174*/ 	.word	0x000006a0
        /*0178*/ 	.word	0x000000ff
        /*017c*/ 	.word	0x00000020
        /*0180*/ 	.short	0x0100
        /*0182*/ 	.byte	0x04
	.zero		1


	//   ....[9]....
        /*0184*/ 	.word	0x000006b0
        /*0188*/ 	.word	0x000000ff
        /*018c*/ 	.word	0x00000088
        /*0190*/ 	.short	0x0100
        /*0192*/ 	.byte	0x04
	.zero		1


	//   ....[10]....
        /*0194*/ 	.word	0x000006c0
        /*0198*/ 	.word	0x000000ff
        /*019c*/ 	.word	0x00000028
        /*01a0*/ 	.short	0x0100
        /*01a2*/ 	.byte	0x04
	.zero		1


	//   ....[11]....
        /*01a4*/ 	.word	0x000006d0
        /*01a8*/ 	.word	0x000000ff
        /*01ac*/ 	.word	0x00000090
        /*01b0*/ 	.short	0x0100
        /*01b2*/ 	.byte	0x04
	.zero		1


	//   ....[12]....
        /*01b4*/ 	.word	0x000006e0
        /*01b8*/ 	.word	0x000000ff
        /*01bc*/ 	.word	0x00000030
        /*01c0*/ 	.short	0x0100
        /*01c2*/ 	.byte	0x04
	.zero		1


	//   ....[13]....
        /*01c4*/ 	.word	0x000006f0
        /*01c8*/ 	.word	0x000000ff
        /*01cc*/ 	.word	0x00000098
        /*01d0*/ 	.short	0x0100
        /*01d2*/ 	.byte	0x04
	.zero		1


	//   ....[14]....
        /*01d4*/ 	.word	0x00000700
        /*01d8*/ 	.word	0x000000ff
        /*01dc*/ 	.word	0x00000038
        /*01e0*/ 	.short	0x0100
        /*01e2*/ 	.byte	0x04
	.zero		1


	//   ....[15]....
        /*01e4*/ 	.word	0x00000710
        /*01e8*/ 	.word	0x000000ff
        /*01ec*/ 	.word	0x000000a0
        /*01f0*/ 	.short	0x0100
        /*01f2*/ 	.byte	0x04
	.zero		1


	//   ....[16]....
        /*01f4*/ 	.word	0x00000720
        /*01f8*/ 	.word	0x000000ff
        /*01fc*/ 	.word	0x00000040
        /*0200*/ 	.short	0x0100
        /*0202*/ 	.byte	0x04
	.zero		1


	//   ....[17]....
        /*0204*/ 	.word	0x00000730
        /*0208*/ 	.word	0x000000ff
        /*020c*/ 	.word	0x000000a8
        /*0210*/ 	.short	0x0100
        /*0212*/ 	.byte	0x04
	.zero		1


	//   ....[18]....
        /*0214*/ 	.word	0x00000740
        /*0218*/ 	.word	0x000000ff
        /*021c*/ 	.word	0x00000048
        /*0220*/ 	.short	0x0100
        /*0222*/ 	.byte	0x04
	.zero		1


	//   ....[19]....
        /*0224*/ 	.word	0x00000750
        /*0228*/ 	.word	0x000000ff
        /*022c*/ 	.word	0x000000b0
        /*0230*/ 	.short	0x0100
        /*0232*/ 	.byte	0x04
	.zero		1


	//   ....[20]....
        /*0234*/ 	.word	0x00000760
        /*0238*/ 	.word	0x000000ff
        /*023c*/ 	.word	0x00000050
        /*0240*/ 	.short	0x0100
        /*0242*/ 	.byte	0x04
	.zero		1


	//   ....[21]....
        /*0244*/ 	.word	0x00000770
        /*0248*/ 	.word	0x000000ff
        /*024c*/ 	.word	0x000000b8
        /*0250*/ 	.short	0x0100
        /*0252*/ 	.byte	0x04
	.zero		1


	//   ....[22]....
        /*0254*/ 	.word	0x00000780
        /*0258*/ 	.word	0x000000ff
        /*025c*/ 	.word	0x00000058
        /*0260*/ 	.short	0x0100
        /*0262*/ 	.byte	0x04
	.zero		1


	//   ....[23]....
        /*0264*/ 	.word	0x00000790
        /*0268*/ 	.word	0x000000ff
        /*026c*/ 	.word	0x000000c0
        /*0270*/ 	.short	0x0100
        /*0272*/ 	.byte	0x04
	.zero		1


	//   ....[24]....
        /*0274*/ 	.word	0x000007a0
        /*0278*/ 	.word	0x000000ff
        /*027c*/ 	.word	0x00000060
        /*0280*/ 	.short	0x0100
        /*0282*/ 	.byte	0x04
	.zero		1


	//   ....[25]....
        /*0284*/ 	.word	0x000007b0
        /*0288*/ 	.word	0x000000ff
        /*028c*/ 	.word	0x000000c8
        /*0290*/ 	.short	0x0100
        /*0292*/ 	.byte	0x04
	.zero		1


	//   ....[26]....
        /*0294*/ 	.word	0x000008f0
        /*0298*/ 	.word	0x000000ff
        /*029c*/ 	.word	0x000000d0
        /*02a0*/ 	.short	0x0100
        /*02a2*/ 	.byte	0x04
	.zero		1


	//   ....[27]....
        /*02a4*/ 	.word	0x00000900
        /*02a8*/ 	.word	0x000000ff
        /*02ac*/ 	.word	0x000000e8
        /*02b0*/ 	.short	0x0100
        /*02b2*/ 	.byte	0x04
	.zero		1


	//   ....[28]....
        /*02b4*/ 	.word	0x00000910
        /*02b8*/ 	.word	0x000000ff
        /*02bc*/ 	.word	0x000000d8
        /*02c0*/ 	.short	0x0100
        /*02c2*/ 	.byte	0x04
	.zero		1


	//   ....[29]....
        /*02c4*/ 	.word	0x00000920
        /*02c8*/ 	.word	0x000000ff
        /*02cc*/ 	.word	0x000000f0
        /*02d0*/ 	.short	0x0100
        /*02d2*/ 	.byte	0x04
	.zero		1


	//   ....[30]....
        /*02d4*/ 	.word	0x00000930
        /*02d8*/ 	.word	0x000000ff
        /*02dc*/ 	.word	0x000000e0
        /*02e0*/ 	.short	0x0100
        /*02e2*/ 	.byte	0x04
	.zero		1


	//   ....[31]....
        /*02e4*/ 	.word	0x00000940
        /*02e8*/ 	.word	0x000000ff
        /*02ec*/ 	.word	0x000000f8
        /*02f0*/ 	.short	0x0100
        /*02f2*/ 	.byte	0x04
	.zero		1


	//   ....[32]....
        /*02f4*/ 	.word	0x00000a30
        /*02f8*/ 	.word	0x000000ff
        /*02fc*/ 	.word	0x00000100
        /*0300*/ 	.short	0x0100
        /*0302*/ 	.byte	0x06
	.zero		1


	//   ....[33]....
        /*0304*/ 	.word	0x00000a40
        /*0308*/ 	.word	0x000000ff
        /*030c*/ 	.word	0x00000108
        /*0310*/ 	.short	0x0100
        /*0312*/ 	.byte	0x06
	.zero		1


	//   ....[34]....
        /*0314*/ 	.word	0x00000b80
        /*0318*/ 	.word	0x000000ff
        /*031c*/ 	.word	0x00000110
        /*0320*/ 	.short	0x0100
        /*0322*/ 	.byte	0x06
	.zero		1


	//   ....[35]....
        /*0324*/ 	.word	0x00000b90
        /*0328*/ 	.word	0x000000ff
        /*032c*/ 	.word	0x00000120
        /*0330*/ 	.short	0x0100
        /*0332*/ 	.byte	0x06
	.zero		1


	//   ....[36]....
        /*0334*/ 	.word	0x00000ba0
        /*0338*/ 	.word	0x000000ff
        /*033c*/ 	.word	0x00000118
        /*0340*/ 	.short	0x0100
        /*0342*/ 	.byte	0x06
	.zero		1


	//   ....[37]....
        /*0344*/ 	.word	0x00000bb0
        /*0348*/ 	.word	0x000000ff
        /*034c*/ 	.word	0x00000128
        /*0350*/ 	.short	0x0100
        /*0352*/ 	.byte	0x06
	.zero		1


	//   ....[38]....
        /*0354*/ 	.word	0x00000ce0
        /*0358*/ 	.word	0x000000ff
        /*035c*/ 	.word	0x00000130
        /*0360*/ 	.short	0x0100
        /*0362*/ 	.byte	0x04
	.zero		1


	//   ....[39]....
        /*0364*/ 	.word	0x00000cf0
        /*0368*/ 	.word	0x000000ff
        /*036c*/ 	.word	0x00000150
        /*0370*/ 	.short	0x0100
        /*0372*/ 	.byte	0x04
	.zero		1


	//   ....[40]....
        /*0374*/ 	.word	0x00000d00
        /*0378*/ 	.word	0x000000ff
        /*037c*/ 	.word	0x00000138
        /*0380*/ 	.short	0x0100
        /*0382*/ 	.byte	0x04
	.zero		1


	//   ....[41]....
        /*0384*/ 	.word	0x00000d10
        /*0388*/ 	.word	0x000000ff
        /*038c*/ 	.word	0x00000158
        /*0390*/ 	.short	0x0100
        /*0392*/ 	.byte	0x04
	.zero		1


	//   ....[42]....
        /*0394*/ 	.word	0x00000d20
        /*0398*/ 	.word	0x000000ff
        /*039c*/ 	.word	0x00000140
        /*03a0*/ 	.short	0x0100
        /*03a2*/ 	.byte	0x04
	.zero		1


	//   ....[43]....
        /*03a4*/ 	.word	0x00000d30
        /*03a8*/ 	.word	0x000000ff
        /*03ac*/ 	.word	0x00000160
        /*03b0*/ 	.short	0x0100
        /*03b2*/ 	.byte	0x04
	.zero		1


	//   ....[44]....
        /*03b4*/ 	.word	0x00000d40
        /*03b8*/ 	.word	0x000000ff
        /*03bc*/ 	.word	0x00000148
        /*03c0*/ 	.short	0x0100
        /*03c2*/ 	.byte	0x04
	.zero		1


	//   ....[45]....
        /*03c4*/ 	.word	0x00000d50
        /*03c8*/ 	.word	0x000000ff
        /*03cc*/ 	.word	0x00000168
        /*03d0*/ 	.short	0x0100
        /*03d2*/ 	.byte	0x04
	.zero		1


	//   ....[46]....
        /*03d4*/ 	.word	0x00000e40
        /*03d8*/ 	.word	0x000000ff
        /*03dc*/ 	.word	0x00000170
        /*03e0*/ 	.short	0x0100
        /*03e2*/ 	.byte	0x04
	.zero		1


	//   ....[47]....
        /*03e4*/ 	.word	0x00000e50
        /*03e8*/ 	.word	0x000000ff
        /*03ec*/ 	.word	0x00000180
        /*03f0*/ 	.short	0x0100
        /*03f2*/ 	.byte	0x04
	.zero		1


	//   ....[48]....
        /*03f4*/ 	.word	0x00000e60
        /*03f8*/ 	.word	0x000000ff
        /*03fc*/ 	.word	0x00000178
        /*0400*/ 	.short	0x0100
        /*0402*/ 	.byte	0x04
	.zero		1


	//   ....[49]....
        /*0404*/ 	.word	0x00000e70
        /*0408*/ 	.word	0x000000ff
        /*040c*/ 	.word	0x00000188
        /*0410*/ 	.short	0x0100
        /*0412*/ 	.byte	0x04
	.zero		1


	//   ....[50]....
        /*0414*/ 	.word	0x00001be0
        /*0418*/ 	.word	0x00000000
        /*041c*/ 	.word	0x00000180
        /*0420*/ 	.short	0x010a
        /*0422*/ 	.byte	0xff
	.zero		1


	//   ....[51]....
        /*0424*/ 	.word	0x00001c10
        /*0428*/ 	.word	0x00000000
        /*042c*/ 	.word	0x00000170
        /*0430*/ 	.short	0x0101
        /*0432*/ 	.byte	0xff
	.zero		1


	//   ....[52]....
        /*0434*/ 	.word	0x00001cf0
        /*0438*/ 	.word	0x000000ff
        /*043c*/ 	.word	0x00000068
        /*0440*/ 	.short	0x010a
        /*0442*/ 	.byte	0x04
	.zero		1


	//   ....[53]....
        /*0444*/ 	.word	0x00001d70
        /*0448*/ 	.word	0x000000ff
        /*044c*/ 	.word	0x00000068
        /*0450*/ 	.short	0x010a
        /*0452*/ 	.byte	0x21
	.zero		1


	//   ....[54]....
        /*0454*/ 	.word	0x00001f00
        /*0458*/ 	.word	0x000000ff
        /*045c*/ 	.word	0x00000068
        /*0460*/ 	.short	0x010a
        /*0462*/ 	.byte	0x08
	.zero		1


	//   ....[55]....
        /*0464*/ 	.word	0x00002060
        /*0468*/ 	.word	0x000000ff
        /*046c*/ 	.word	0x00000108
        /*0470*/ 	.short	0x0101
        /*0472*/ 	.byte	0x06
	.zero		1


	//   ....[56]....
        /*0474*/ 	.word	0x00002080
        /*0478*/ 	.word	0x000000ff
        /*047c*/ 	.word	0x00000068
        /*0480*/ 	.short	0x010a
        /*0482*/ 	.byte	0x04
	.zero		1


	//   ....[57]....
        /*0484*/ 	.word	0x00002100
        /*0488*/ 	.word	0x000000ff
        /*048c*/ 	.word	0x00000068
        /*0490*/ 	.short	0x010a
        /*0492*/ 	.byte	0x11
	.zero		1


	//   ....[58]....
        /*0494*/ 	.word	0x00002290
        /*0498*/ 	.word	0x000000ff
        /*049c*/ 	.word	0x00000068
        /*04a0*/ 	.short	0x010a
        /*04a2*/ 	.byte	0x07
	.zero		1


	//   ....[59]....
        /*04a4*/ 	.word	0x00002420
        /*04a8*/ 	.word	0x00000003
        /*04ac*/ 	.word	0x00000110
        /*04b0*/ 	.short	0x010a
        /*04b2*/ 	.byte	0xff
	.zero		1


	//   ....[60]....
        /*04b4*/ 	.word	0x00002570
        /*04b8*/ 	.word	0x00000000
        /*04bc*/ 	.word	0x00000000
        /*04c0*/ 	.short	0x0101
        /*04c2*/ 	.byte	0xff
	.zero		1


	//   ....[61]....
        /*04c4*/ 	.word	0x00002b30
        /*04c8*/ 	.word	0x000000ff
        /*04cc*/ 	.word	0x00000000
        /*04d0*/ 	.short	0x010a
        /*04d2*/ 	.byte	0x04
	.zero		1


	//   ....[62]....
        /*04d4*/ 	.word	0x00002bc0
        /*04d8*/ 	.word	0x000000ff
        /*04dc*/ 	.word	0x00000000
        /*04e0*/ 	.short	0x010a
        /*04e2*/ 	.byte	0x05
	.zero		1


	//   ....[63]....
        /*04e4*/ 	.word	0x00002c50
        /*04e8*/ 	.word	0x000000ff
        /*04ec*/ 	.word	0x00000000
        /*04f0*/ 	.short	0x010a
        /*04f2*/ 	.byte	0x05
	.zero		1


	//   ....[64]....
        /*04f4*/ 	.word	0x00002ce0
        /*04f8*/ 	.word	0x000000ff
        /*04fc*/ 	.word	0x00000000
        /*0500*/ 	.short	0x010a
        /*0502*/ 	.byte	0x05
	.zero		1


	//   ....[65]....
        /*0504*/ 	.word	0x00002d70
        /*0508*/ 	.word	0x000000ff
        /*050c*/ 	.word	0x00000000
        /*0510*/ 	.short	0x010a
        /*0512*/ 	.byte	0x05
	.zero		1


	//   ....[66]....
        /*0514*/ 	.word	0x00002e00
        /*0518*/ 	.word	0x000000ff
        /*051c*/ 	.word	0x00000000
        /*0520*/ 	.short	0x010a
        /*0522*/ 	.byte	0x05
	.zero		1


	//   ....[67]....
        /*0524*/ 	.word	0x00002e90
        /*0528*/ 	.word	0x000000ff
        /*052c*/ 	.word	0x00000000
        /*0530*/ 	.short	0x010a
        /*0532*/ 	.byte	0x05
	.zero		1


	//   ....[68]....
        /*0534*/ 	.word	0x00002f20
        /*0538*/ 	.word	0x000000ff
        /*053c*/ 	.word	0x00000000
        /*0540*/ 	.short	0x010a
        /*0542*/ 	.byte	0x05
	.zero		1


	//   ....[69]....
        /*0544*/ 	.word	0x00002fb0
        /*0548*/ 	.word	0x000000ff
        /*054c*/ 	.word	0x00000000
        /*0550*/ 	.short	0x010a
        /*0552*/ 	.byte	0x05
	.zero		1


	//   ....[70]....
        /*0554*/ 	.word	0x00003040
        /*0558*/ 	.word	0x000000ff
        /*055c*/ 	.word	0x00000000
        /*0560*/ 	.short	0x010a
        /*0562*/ 	.byte	0x05
	.zero		1


	//   ....[71]....
        /*0564*/ 	.word	0x000030d0
        /*0568*/ 	.word	0x000000ff
        /*056c*/ 	.word	0x00000000
        /*0570*/ 	.short	0x010a
        /*0572*/ 	.byte	0x05
	.zero		1


	//   ....[72]....
        /*0574*/ 	.word	0x00003160
        /*0578*/ 	.word	0x000000ff
        /*057c*/ 	.word	0x00000000
        /*0580*/ 	.short	0x010a
        /*0582*/ 	.byte	0x05
	.zero		1


	//   ....[73]....
        /*0584*/ 	.word	0x00003200
        /*0588*/ 	.word	0x00000000
        /*058c*/ 	.word	0x00000000
        /*0590*/ 	.short	0x010a
        /*0592*/ 	.byte	0xff
	.zero		1


	//   ....[74]....
        /*0594*/ 	.word	0x00003320
        /*0598*/ 	.word	0x00000002
        /*059c*/ 	.word	0x00000170
        /*05a0*/ 	.short	0x010a
        /*05a2*/ 	.byte	0xff
	.zero		1


	//   ....[75]....
        /*05a4*/ 	.word	0x00003390
        /*05a8*/ 	.word	0x00000002
        /*05ac*/ 	.word	0x00000000
        /*05b0*/ 	.short	0x0101
        /*05b2*/ 	.byte	0xff
	.zero		1


	//   ....[76]....
        /*05b4*/ 	.word	0x000033b0
        /*05b8*/ 	.word	0x000000ff
        /*05bc*/ 	.word	0x00000120
        /*05c0*/ 	.short	0x010a
        /*05c2*/ 	.byte	0x04
	.zero		1


	//   ....[77]....
        /*05c4*/ 	.word	0x000034d0
        /*05c8*/ 	.word	0x00000002
        /*05cc*/ 	.word	0x00000110
        /*05d0*/ 	.short	0x010a
        /*05d2*/ 	.byte	0xff
	.zero		1


	//   ....[78]....
        /*05d4*/ 	.word	0x000035d0
        /*05d8*/ 	.word	0x00000002
        /*05dc*/ 	.word	0x00000000
        /*05e0*/ 	.short	0x0101
        /*05e2*/ 	.byte	0xff
	.zero		1


	//   ....[79]....
        /*05e4*/ 	.word	0x00003660
        /*05e8*/ 	.word	0x000000ff
        /*05ec*/ 	.word	0x00000120
        /*05f0*/ 	.short	0x0106
        /*05f2*/ 	.byte	0x04
	.zero		1


	//   ....[80]....
        /*05f4*/ 	.word	0x00003680
        /*05f8*/ 	.word	0x000000ff
        /*05fc*/ 	.word	0x00000120
        /*0600*/ 	.short	0x010a
        /*0602*/ 	.byte	0x04
	.zero		1


	//   ....[81]....
        /*0604*/ 	.word	0x00003710
        /*0608*/ 	.word	0x000000ff
        /*060c*/ 	.word	0x00000120
        /*0610*/ 	.short	0x0106
        /*0612*/ 	.byte	0x07
	.zero		1


	//   ....[82]....
        /*0614*/ 	.word	0x00003750
        /*0618*/ 	.word	0x00000000
        /*061c*/ 	.word	0x00000120
        /*0620*/ 	.short	0x010a
        /*0622*/ 	.byte	0xff
	.zero		1


	//   ....[83]....
        /*0624*/ 	.word	0x00003ca0
        /*0628*/ 	.word	0x00000000
        /*062c*/ 	.word	0x00000110
        /*0630*/ 	.short	0x010a
        /*0632*/ 	.byte	0xff
	.zero		1


	//   ....[84]....
        /*0634*/ 	.word	0x00003da0
        /*0638*/ 	.word	0x00000003
        /*063c*/ 	.word	0x00000000
        /*0640*/ 	.short	0x0101
        /*0642*/ 	.byte	0xff
	.zero		1


	//   ....[85]....
        /*0644*/ 	.word	0x00003db0
        /*0648*/ 	.word	0x000000ff
        /*064c*/ 	.word	0x00000000
        /*0650*/ 	.short	0x010a
        /*0652*/ 	.byte	0x04
	.zero		1


	//   ....[86]....
        /*0654*/ 	.word	0x00003e30
        /*0658*/ 	.word	0x000000ff
        /*065c*/ 	.word	0x00000150
        /*0660*/ 	.short	0x010a
        /*0662*/ 	.byte	0x1f
	.zero		1


	//   ....[87]....
        /*0664*/ 	.word	0x00003f10
        /*0668*/ 	.word	0x000000ff
        /*066c*/ 	.word	0x00000000
        /*0670*/ 	.short	0x010a
        /*0672*/ 	.byte	0x05
	.zero		1


	//   ....[88]....
        /*0674*/ 	.word	0x00004050
        /*0678*/ 	.word	0x000000ff
        /*067c*/ 	.word	0x00000000
        /*0680*/ 	.short	0x010a
        /*0682*/ 	.byte	0x04
	.zero		1


	//   ....[89]....
        /*0684*/ 	.word	0x000042e0
        /*0688*/ 	.word	0x000000ff
        /*068c*/ 	.word	0x00000000
        /*0690*/ 	.short	0x010a
        /*0692*/ 	.byte	0x04
	.zero		1


	//   ....[90]....
        /*0694*/ 	.word	0x00004370
        /*0698*/ 	.word	0x000000ff
        /*069c*/ 	.word	0x00000000
        /*06a0*/ 	.short	0x010a
        /*06a2*/ 	.byte	0x05
	.zero		1


	//   ....[91]....
        /*06a4*/ 	.word	0x00004400
        /*06a8*/ 	.word	0x000000ff
        /*06ac*/ 	.word	0x00000000
        /*06b0*/ 	.short	0x010a
        /*06b2*/ 	.byte	0x05
	.zero		1


	//   ....[92]....
        /*06b4*/ 	.word	0x00004490
        /*06b8*/ 	.word	0x000000ff
        /*06bc*/ 	.word	0x00000000
        /*06c0*/ 	.short	0x010a
        /*06c2*/ 	.byte	0x04
	.zero		1


	//   ....[93]....
        /*06c4*/ 	.word	0x00004920
        /*06c8*/ 	.word	0x0000000c
        /*06cc*/ 	.word	0x00000110
        /*06d0*/ 	.short	0x010a
        /*06d2*/ 	.byte	0xff
	.zero		1


	//   ....[94]....
        /*06d4*/ 	.word	0x00004a90
        /*06d8*/ 	.word	0x00000000
        /*06dc*/ 	.word	0x00000000
        /*06e0*/ 	.short	0x0101
        /*06e2*/ 	.byte	0xff
	.zero		1


	//   ....[95]....
        /*06e4*/ 	.word	0x00004f10
        /*06e8*/ 	.word	0x000000ff
        /*06ec*/ 	.word	0x00000108
        /*06f0*/ 	.short	0x010a
        /*06f2*/ 	.byte	0x18
	.zero		1


	//   ....[96]....
        /*06f4*/ 	.word	0x000050d0
        /*06f8*/ 	.word	0x000000ff
        /*06fc*/ 	.word	0x000000e8
        /*0700*/ 	.short	0x010a
        /*0702*/ 	.byte	0x04
	.zero		1


	//   ....[97]....
        /*0704*/ 	.word	0x000052a0
        /*0708*/ 	.word	0x000000ff
        /*070c*/ 	.word	0x000000d0
        /*0710*/ 	.short	0x010b
        /*0712*/ 	.byte	0x04
	.zero		1


	//   ....[98]....
        /*0714*/ 	.word	0x000052b0
        /*0718*/ 	.word	0x000000ff
        /*071c*/ 	.word	0x00000000
        /*0720*/ 	.short	0x0101
        /*0722*/ 	.byte	0x14
	.zero		1


	//   ....[99]....
        /*0724*/ 	.word	0x000052c0
        /*0728*/ 	.word	0x000000ff
        /*072c*/ 	.word	0x000000e8
        /*0730*/ 	.short	0x010a
        /*0732*/ 	.byte	0x05
	.zero		1


	//   ....[100]....
        /*0734*/ 	.word	0x000054b0
        /*0738*/ 	.word	0x000000ff
        /*073c*/ 	.word	0x000000d0
        /*0740*/ 	.short	0x010b
        /*0742*/ 	.byte	0x05
	.zero		1


	//   ....[101]....
        /*0744*/ 	.word	0x000054c0
        /*0748*/ 	.word	0x000000ff
        /*074c*/ 	.word	0x00000000
        /*0750*/ 	.short	0x0101
        /*0752*/ 	.byte	0x04
	.zero		1


	//   ....[102]....
        /*0754*/ 	.word	0x00005560
        /*0758*/ 	.word	0x000000ff
        /*075c*/ 	.word	0x00000000
        /*0760*/ 	.short	0x010a
        /*0762*/ 	.byte	0x04
	.zero		1


	//   ....[103]....
        /*0764*/ 	.word	0x000055f0
        /*0768*/ 	.word	0x000000ff
        /*076c*/ 	.word	0x00000000
        /*0770*/ 	.short	0x010a
        /*0772*/ 	.byte	0x05
	.zero		1


	//   ....[104]....
        /*0774*/ 	.word	0x00005690
        /*0778*/ 	.word	0x00000000
        /*077c*/ 	.word	0x00000000
        /*0780*/ 	.short	0x010a
        /*0782*/ 	.byte	0xff
	.zero		1


	//   ....[105]....
        /*0784*/ 	.word	0x000059e0
        /*0788*/ 	.word	0x00000000
        /*078c*/ 	.word	0x00000110
        /*0790*/ 	.short	0x010a
        /*0792*/ 	.byte	0xff
	.zero		1


	//   ....[106]....
        /*0794*/ 	.word	0x00005ab0
        /*0798*/ 	.word	0x00000000
        /*079c*/ 	.word	0x00000000
        /*07a0*/ 	.short	0x0101
        /*07a2*/ 	.byte	0xff
	.zero		1


	//   ....[107]....
        /*07a4*/ 	.word	0x00006660
        /*07a8*/ 	.word	0x00000002
        /*07ac*/ 	.word	0x000000d0
        /*07b0*/ 	.short	0x010a
        /*07b2*/ 	.byte	0xff
	.zero		1


	//   ....[108]....
        /*07b4*/ 	.word	0x00006690
        /*07b8*/ 	.word	0x0000001b
        /*07bc*/ 	.word	0x00000130
        /*07c0*/ 	.short	0x010a
        /*07c2*/ 	.byte	0xff
	.zero		1


	//   ....[109]....
        /*07c4*/ 	.word	0x00006780
        /*07c8*/ 	.word	0x00000002
        /*07cc*/ 	.word	0x000000d0
        /*07d0*/ 	.short	0x010a
        /*07d2*/ 	.byte	0xff
	.zero		1


	//   ....[110]....
        /*07d4*/ 	.word	0x00006910
        /*07d8*/ 	.word	0x0000001b
        /*07dc*/ 	.word	0x00000130
        /*07e0*/ 	.short	0x010a
        /*07e2*/ 	.byte	0xff
	.zero		1


	//   ....[111]....
        /*07e4*/ 	.word	0x000070e0
        /*07e8*/ 	.word	0x00000000
        /*07ec*/ 	.word	0x00000000
        /*07f0*/ 	.short	0x0101
        /*07f2*/ 	.byte	0xff
	.zero		1


	//   ....[112]....
        /*07f4*/ 	.word	0x000070f0
        /*07f8*/ 	.word	0x00000002
        /*07fc*/ 	.word	0x000000d0
        /*0800*/ 	.short	0x010a
        /*0802*/ 	.byte	0xff
	.zero		1


	//   ....[113]....
        /*0804*/ 	.word	0x000071b0
        /*0808*/ 	.word	0x00000002
        /*080c*/ 	.word	0x000000d0
        /*0810*/ 	.short	0x010a
        /*0812*/ 	.byte	0xff
	.zero		1


	//   ....[114]....
        /*0814*/ 	.word	0x00007550
        /*0818*/ 	.word	0x000000ff
        /*081c*/ 	.word	0x00000000
        /*0820*/ 	.short	0x0101
        /*0822*/ 	.byte	0x04
	.zero		1


	//   ....[115]....
        /*0824*/ 	.word	0x00007ab0
        /*0828*/ 	.word	0x00000000
        /*082c*/ 	.word	0x00000000
        /*0830*/ 	.short	0x0101
        /*0832*/ 	.byte	0xff
	.zero		1


	//   ....[116]....
        /*0834*/ 	.word	0x00007d70
        /*0838*/ 	.word	0x000000ff
        /*083c*/ 	.word	0x00000000
        /*0840*/ 	.short	0x0101
        /*0842*/ 	.byte	0x06
	.zero		1


	//   ....[117]....
        /*0844*/ 	.word	0x00007d90
        /*0848*/ 	.word	0x00000000
        /*084c*/ 	.word	0x00000180
        /*0850*/ 	.short	0x010a
        /*0852*/ 	.byte	0xff
	.zero		1


	//   ....[118]....
        /*0854*/ 	.word	0x00007df0
        /*0858*/ 	.word	0x00000000
        /*085c*/ 	.word	0x00000068
        /*0860*/ 	.short	0x010a
        /*0862*/ 	.byte	0xff
	.zero		1


	//   ....[119]....
        /*0864*/ 	.word	0x00007e50
        /*0868*/ 	.word	0x00000000
        /*086c*/ 	.word	0x00000068
        /*0870*/ 	.short	0x010a
        /*0872*/ 	.byte	0xff
	.zero		1


	//   ....[120]....
        /*0874*/ 	.word	0x00007ea0
        /*0878*/ 	.word	0x00000003
        /*087c*/ 	.word	0x00000110
        /*0880*/ 	.short	0x010a
        /*0882*/ 	.byte	0xff
	.zero		1


	//   ....[121]....
        /*0884*/ 	.word	0x00007f00
        /*0888*/ 	.word	0x00000000
        /*088c*/ 	.word	0x00000000
        /*0890*/ 	.short	0x010a
        /*0892*/ 	.byte	0xff
	.zero		1


	//   ....[122]....
        /*0894*/ 	.word	0x00007f60
        /*0898*/ 	.word	0x00000000
        /*089c*/ 	.word	0x00000000
        /*08a0*/ 	.short	0x010a
        /*08a2*/ 	.byte	0xff
	.zero		1


	//   ....[123]....
        /*08a4*/ 	.word	0x00007fc0
        /*08a8*/ 	.word	0x00000000
        /*08ac*/ 	.word	0x00000000
        /*08b0*/ 	.short	0x010a
        /*08b2*/ 	.byte	0xff
	.zero		1


	//   ....[124]....
        /*08b4*/ 	.word	0x00008020
        /*08b8*/ 	.word	0x00000000
        /*08bc*/ 	.word	0x00000000
        /*08c0*/ 	.short	0x010a
        /*08c2*/ 	.byte	0xff
	.zero		1


	//   ....[125]....
        /*08c4*/ 	.word	0x00008080
        /*08c8*/ 	.word	0x00000000
        /*08cc*/ 	.word	0x00000000
        /*08d0*/ 	.short	0x010a
        /*08d2*/ 	.byte	0xff
	.zero		1


	//   ....[126]....
        /*08d4*/ 	.word	0x000080e0
        /*08d8*/ 	.word	0x00000000
        /*08dc*/ 	.word	0x00000000
        /*08e0*/ 	.short	0x010a
        /*08e2*/ 	.byte	0xff
	.zero		1


	//   ....[127]....
        /*08e4*/ 	.word	0x00008140
        /*08e8*/ 	.word	0x00000000
        /*08ec*/ 	.word	0x00000000
        /*08f0*/ 	.short	0x010a
        /*08f2*/ 	.byte	0xff
	.zero		1


	//   ....[128]....
        /*08f4*/ 	.word	0x000081a0
        /*08f8*/ 	.word	0x00000000
        /*08fc*/ 	.word	0x00000000
        /*0900*/ 	.short	0x010a
        /*0902*/ 	.byte	0xff
	.zero		1


	//   ....[129]....
        /*0904*/ 	.word	0x00008200
        /*0908*/ 	.word	0x00000000
        /*090c*/ 	.word	0x00000000
        /*0910*/ 	.short	0x010a
        /*0912*/ 	.byte	0xff
	.zero		1


	//   ....[130]....
        /*0914*/ 	.word	0x00008260
        /*0918*/ 	.word	0x00000000
        /*091c*/ 	.word	0x00000000
        /*0920*/ 	.short	0x010a
        /*0922*/ 	.byte	0xff
	.zero		1


	//   ....[131]....
        /*0924*/ 	.word	0x000082c0
        /*0928*/ 	.word	0x00000000
        /*092c*/ 	.word	0x00000000
        /*0930*/ 	.short	0x010a
        /*0932*/ 	.byte	0xff
	.zero		1


	//   ....[132]....
        /*0934*/ 	.word	0x00008320
        /*0938*/ 	.word	0x00000000
        /*093c*/ 	.word	0x00000000
        /*0940*/ 	.short	0x010a
        /*0942*/ 	.byte	0xff
	.zero		1


	//   ....[133]....
        /*0944*/ 	.word	0x00008370
        /*0948*/ 	.word	0x00000002
        /*094c*/ 	.word	0x00000170
        /*0950*/ 	.short	0x010a
        /*0952*/ 	.byte	0xff
	.zero		1


	//   ....[134]....
        /*0954*/ 	.word	0x000083d0
        /*0958*/ 	.word	0x00000002
        /*095c*/ 	.word	0x00000120
        /*0960*/ 	.short	0x010a
        /*0962*/ 	.byte	0xff
	.zero		1


	//   ....[135]....
        /*0964*/ 	.word	0x00008420
        /*0968*/ 	.word	0x00000002
        /*096c*/ 	.word	0x00000110
        /*0970*/ 	.short	0x010a
        /*0972*/ 	.byte	0xff
	.zero		1


	//   ....[136]....
        /*0974*/ 	.word	0x00008480
        /*0978*/ 	.word	0x00000000
        /*097c*/ 	.word	0x00000120
        /*0980*/ 	.short	0x010a
        /*0982*/ 	.byte	0xff
	.zero		1


	//   ....[137]....
        /*0984*/ 	.word	0x000084d0
        /*0988*/ 	.word	0x00000000
        /*098c*/ 	.word	0x00000110
        /*0990*/ 	.short	0x010a
        /*0992*/ 	.byte	0xff
	.zero		1


	//   ....[138]....
        /*0994*/ 	.word	0x00008530
        /*0998*/ 	.word	0x00000002
        /*099c*/ 	.word	0x00000150
        /*09a0*/ 	.short	0x010a
        /*09a2*/ 	.byte	0xff
	.zero		1


	//   ....[139]....
        /*09a4*/ 	.word	0x00008590
        /*09a8*/ 	.word	0x00000000
        /*09ac*/ 	.word	0x00000000
        /*09b0*/ 	.short	0x010a
        /*09b2*/ 	.byte	0xff
	.zero		1


	//   ....[140]....
        /*09b4*/ 	.word	0x000085f0
        /*09b8*/ 	.word	0x00000000
        /*09bc*/ 	.word	0x00000000
        /*09c0*/ 	.short	0x010a
        /*09c2*/ 	.byte	0xff
	.zero		1


	//   ....[141]....
        /*09c4*/ 	.word	0x00008650
        /*09c8*/ 	.word	0x00000000
        /*09cc*/ 	.word	0x00000000
        /*09d0*/ 	.short	0x010a
        /*09d2*/ 	.byte	0xff
	.zero		1


	//   ....[142]....
        /*09d4*/ 	.word	0x000086b0
        /*09d8*/ 	.word	0x00000000
        /*09dc*/ 	.word	0x00000000
        /*09e0*/ 	.short	0x010a
        /*09e2*/ 	.byte	0xff
	.zero		1


	//   ....[143]....
        /*09e4*/ 	.word	0x00008710
        /*09e8*/ 	.word	0x00000000
        /*09ec*/ 	.word	0x00000000
        /*09f0*/ 	.short	0x010a
        /*09f2*/ 	.byte	0xff
	.zero		1


	//   ....[144]....
        /*09f4*/ 	.word	0x00008760
        /*09f8*/ 	.word	0x0000000c
        /*09fc*/ 	.word	0x00000110
        /*0a00*/ 	.short	0x010a
        /*0a02*/ 	.byte	0xff
	.zero		1


	//   ....[145]....
        /*0a04*/ 	.word	0x000087c0
        /*0a08*/ 	.word	0x00000000
        /*0a0c*/ 	.word	0x00000108
        /*0a10*/ 	.short	0x010a
        /*0a12*/ 	.byte	0xff
	.zero		1


	//   ....[146]....
        /*0a14*/ 	.word	0x00008820
        /*0a18*/ 	.word	0x00000000
        /*0a1c*/ 	.word	0x000000e8
        /*0a20*/ 	.short	0x010a
        /*0a22*/ 	.byte	0xff
	.zero		1


	//   ....[147]....
        /*0a24*/ 	.word	0x00008880
        /*0a28*/ 	.word	0x00000006
        /*0a2c*/ 	.word	0x000000e8
        /*0a30*/ 	.short	0x010a
        /*0a32*/ 	.byte	0xff
	.zero		1


	//   ....[148]....
        /*0a34*/ 	.word	0x000088e0
        /*0a38*/ 	.word	0x00000000
        /*0a3c*/ 	.word	0x00000000
        /*0a40*/ 	.short	0x010a
        /*0a42*/ 	.byte	0xff
	.zero		1


	//   ....[149]....
        /*0a44*/ 	.word	0x00008940
        /*0a48*/ 	.word	0x00000000
        /*0a4c*/ 	.word	0x00000000
        /*0a50*/ 	.short	0x010a
        /*0a52*/ 	.byte	0xff
	.zero		1


	//   ....[150]....
        /*0a54*/ 	.word	0x00008990
        /*0a58*/ 	.word	0x00000000
        /*0a5c*/ 	.word	0x00000110
        /*0a60*/ 	.short	0x010a
        /*0a62*/ 	.byte	0xff
	.zero		1


	//   ....[151]....
        /*0a64*/ 	.word	0x000089e0
        /*0a68*/ 	.word	0x00000002
        /*0a6c*/ 	.word	0x000000d0
        /*0a70*/ 	.short	0x010a
        /*0a72*/ 	.byte	0xff
	.zero		1


	//   ....[152]....
        /*0a74*/ 	.word	0x00008a30
        /*0a78*/ 	.word	0x0000001b
        /*0a7c*/ 	.word	0x00000130
        /*0a80*/ 	.short	0x010a
        /*0a82*/ 	.byte	0xff
	.zero		1


	//   ....[153]....
        /*0a84*/ 	.word	0x00008a80
        /*0a88*/ 	.word	0x00000002
        /*0a8c*/ 	.word	0x000000d0
        /*0a90*/ 	.short	0x010a
        /*0a92*/ 	.byte	0xff
	.zero		1


	//----- nvinfo : EIATTR_NUM_MBARRIERS
	.align		4
.L_47:
        /*0a94*/ 	.byte	0x03, 0x38
        /*0a96*/ 	.short	0x0032


	//----- nvinfo : EIATTR_EXIT_INSTR_OFFSETS
	.align		4
        /*0a98*/ 	.byte	0x04, 0x1c
        /*0a9a*/ 	.short	(.L_49 - .L_48)


	//   ....[0]....
.L_48:
        /*0a9c*/ 	.word	0x00003230


	//   ....[1]....
        /*0aa0*/ 	.word	0x00003720


	//   ....[2]....
        /*0aa4*/ 	.word	0x00003780


	//   ....[3]....
        /*0aa8*/ 	.word	0x000046f0


	//   ....[4]....
        /*0aac*/ 	.word	0x000056c0


	//   ....[5]....
        /*0ab0*/ 	.word	0x00005700


	//   ....[6]....
        /*0ab4*/ 	.word	0x00007c70


	//   ....[7]....
        /*0ab8*/ 	.word	0x00007ce0


	//   ....[8]....
        /*0abc*/ 	.word	0x00007d10


	//   ....[9]....
        /*0ac0*/ 	.word	0x00007d80


	//----- nvinfo : EIATTR_MAX_THREADS
	.align		4
.L_49:
        /*0ac4*/ 	.byte	0x04, 0x05
        /*0ac6*/ 	.short	(.L_51 - .L_50)
.L_50:
        /*0ac8*/ 	.word	0x00000100
        /*0acc*/ 	.word	0x00000001
        /*0ad0*/ 	.word	0x00000001


	//----- nvinfo : EIATTR_CRS_STACK_SIZE
	.align		4
.L_51:
        /*0ad4*/ 	.byte	0x04, 0x1e
        /*0ad6*/ 	.short	(.L_53 - .L_52)
.L_52:
        /*0ad8*/ 	.word	0x00000000


	//----- nvinfo : EIATTR_CBANK_PARAM_SIZE
	.align		4
.L_53:
        /*0adc*/ 	.byte	0x03, 0x19
        /*0ade*/ 	.short	0x0800


	//----- nvinfo : EIATTR_PARAM_CBANK
	.align		4
        /*0ae0*/ 	.byte	0x04, 0x0a
        /*0ae2*/ 	.short	(.L_55 - .L_54)
	.align		4
.L_54:
        /*0ae4*/ 	.word	index@(.nv.constant0._ZN7cutlass13device_kernelINS_4gemm6kernel13GemmUniversalIN4cute5tupleIJiiiiEEENS1_10collective13CollectiveMmaINS1_35MainloopSm100TmaUmmaWarpSpecializedILi13ELi2ELi4ENS5_IJNS4_1CILi2EEENSA_ILi4EEENSA_ILi1EEEEEEEENS5_IJNSA_ILi64EEESG_SG_EEENS_10bfloat16_tENS5_IJlSD_lEEESI_SJ_NS4_8TiledMMAINS4_8MMA_AtomIJNS4_20SM100_MMA_F16BF16_SSISI_SI_fLi64ELi64ELNS4_4UMMA5MajorE0ELSO_0ELNSN_7ScaleInE0ELSP_0EEEEEENS4_6LayoutINS5_IJSD_SD_SD_EEENS5_IJNSA_ILi0EEESU_SU_EEEEENS5_IJNS4_10UnderscoreESX_SX_EEEEENS4_23SM90_TMA_LOAD_MULTICASTENS4_14ComposedLayoutINS4_7SwizzleILi3ELi4ELi3EEENS4_18smem_ptr_flag_bitsILi16EEENSS_INS5_IJNSA_ILi8EEESG_EEENS5_IJSG_SD_EEEEEEEvNS4_8identityES10_S1A_vS1B_EENS_8epilogue10collective18CollectiveEpilogueINS1D_23Sm100TmaWarpSpecializedILi3ELi2ELi16ELb1ELb0EEEJSH_NS5_IJNSS_ISG_SD_EENSS_INSA_ILi32EEESD_EEEEESI_SJ_SI_SJ_NS1D_6fusion15FusionCallbacksIS1H_NS1M_17LinearCombinationISI_fSI_fLNS_15FloatRoundStyleE2EEESH_S1L_JEEENS4_5SM1004TMEM4LOAD26SM100_TMEM_LOAD_16dp256b4xENS4_13SM90_TMA_LOADENS11_INS12_ILi2ELi4ELi3EEES15_NSS_INS5_IJS16_S1J_EEENS5_IJS1J_SD_EEEEEEENS4_17SM75_U32x4_LDSM_NENS4_14SM90_TMA_STOREES21_NS4_17SM90_U32x4_STSM_NENS4_39AutoVectorizingCopyWithAssumedAlignmentILi128EEEEEEvvEEEEvNT_6ParamsE)
        /*0ae8*/ 	.short	0x0380
        /*0aea*/ 	.short	0x0800


	//----- nvinfo : EIATTR_SW_WAR
	.align		4
.L_55:
        /*0aec*/ 	.byte	0x04, 0x36
        /*0aee*/ 	.short	(.L_57 - .L_56)
.L_56:
        /*0af0*/ 	.word	0x00000008
.L_57:


//--------------------- .nv.callgraph             --------------------------
	.section	.nv.callgraph,"",@"SHT_CUDA_CALLGRAPH"
	.align	4
	.sectionentsize	8
	.align		4
        /*0000*/ 	.word	0x00000000
	.align		4
        /*0004*/ 	.word	0xffffffff
	.align		4
        /*0008*/ 	.word	index@(_ZN7cutlass13device_kernelINS_4gemm6kernel13GemmUniversalIN4cute5tupleIJiiiiEEENS1_10collective13CollectiveMmaINS1_35MainloopSm100TmaUmmaWarpSpecializedILi13ELi2ELi4ENS5_IJNS4_1CILi2EEENSA_ILi4EEENSA_ILi1EEEEEEEENS5_IJNSA_ILi64EEESG_SG_EEENS_10bfloat16_tENS5_IJlSD_lEEESI_SJ_NS4_8TiledMMAINS4_8MMA_AtomIJNS4_20SM100_MMA_F16BF16_SSISI_SI_fLi64ELi64ELNS4_4UMMA5MajorE0ELSO_0ELNSN_7ScaleInE0ELSP_0EEEEEENS4_6LayoutINS5_IJSD_SD_SD_EEENS5_IJNSA_ILi0EEESU_SU_EEEEENS5_IJNS4_10UnderscoreESX_SX_EEEEENS4_23SM90_TMA_LOAD_MULTICASTENS4_14ComposedLayoutINS4_7SwizzleILi3ELi4ELi3EEENS4_18smem_ptr_flag_bitsILi16EEENSS_INS5_IJNSA_ILi8EEESG_EEENS5_IJSG_SD_EEEEEEEvNS4_8identityES10_S1A_vS1B_EENS_8epilogue10collective18CollectiveEpilogueINS1D_23Sm100TmaWarpSpecializedILi3ELi2ELi16ELb1ELb0EEEJSH_NS5_IJNSS_ISG_SD_EENSS_INSA_ILi32EEESD_EEEEESI_SJ_SI_SJ_NS1D_6fusion15FusionCallbacksIS1H_NS1M_17LinearCombinationISI_fSI_fLNS_15FloatRoundStyleE2EEESH_S1L_JEEENS4_5SM1004TMEM4LOAD26SM100_TMEM_LOAD_16dp256b4xENS4_13SM90_TMA_LOADENS11_INS12_ILi2ELi4ELi3EEES15_NSS_INS5_IJS16_S1J_EEENS5_IJS1J_SD_EEEEEEENS4_17SM75_U32x4_LDSM_NENS4_14SM90_TMA_STOREES21_NS4_17SM90_U32x4_STSM_NENS4_39AutoVectorizingCopyWithAssumedAlignmentILi128EEEEEEvvEEEEvNT_6ParamsE)
	.align		4
        /*000c*/ 	.word	index@(__assertfail)
	.align		4
        /*0010*/ 	.word	0x00000000
	.align		4
        /*0014*/ 	.word	0xfffffffe
	.align		4
        /*0018*/ 	.word	0x00000000
	.align		4
        /*001c*/ 	.word	0xfffffffd
	.align		4
        /*0020*/ 	.word	0x00000000
	.align		4
        /*0024*/ 	.word	0xfffffffc


//--------------------- .nv.constant4             --------------------------
	.section	.nv.constant4,"a",@progbits
	.align	8
	.align		8
.nv.constant4:
        /*0000*/ 	.dword	__assertfail
	.align		8
        /*0008*/ 	.dword	__unnamed_1
	.align		8
        /*0010*/ 	.dword	__unnamed_2
	.align		8
        /*0018*/ 	.dword	_ZN40_INTERNAL_4d08a56d_4_k_cu_bf08bbb0_277194cuda3std3__45__cpo5beginE
	.align		8
        /*0020*/ 	.dword	_ZN40_INTERNAL_4d08a56d_4_k_cu_bf08bbb0_277194cuda3std3__45__cpo3endE
	.align		8
        /*0028*/ 	.dword	_ZN40_INTERNAL_4d08a56d_4_k_cu_bf08bbb0_277194cuda3std3__45__cpo6cbeginE
	.align		8
        /*0030*/ 	.dword	_ZN40_INTERNAL_4d08a56d_4_k_cu_bf08bbb0_277194cuda3std3__45__cpo4cendE
	.align		8
        /*0038*/ 	.dword	_ZN40_INTERNAL_4d08a56d_4_k_cu_bf08bbb0_277194cuda3std3__442_GLOBAL__N__4d08a56d_4_k_cu_bf08bbb0_277196ignoreE
	.align		8
        /*0040*/ 	.dword	_ZN40_INTERNAL_4d08a56d_4_k_cu_bf08bbb0_277194cuda3std3__419piecewise_constructE
	.align		8
        /*0048*/ 	.dword	_ZN40_INTERNAL_4d08a56d_4_k_cu_bf08bbb0_277194cuda3std3__48in_placeE
	.align		8
        /*0050*/ 	.dword	_ZN40_INTERNAL_4d08a56d_4_k_cu_bf08bbb0_277194cuda3std6ranges3__45__cpo4swapE
	.align		8
        /*0058*/ 	.dword	_ZN40_INTERNAL_4d08a56d_4_k_cu_bf08bbb0_277194cuda3std6ranges3__45__cpo9iter_moveE
	.align		8
        /*0060*/ 	.dword	_ZN40_INTERNAL_4d08a56d_4_k_cu_bf08bbb0_277194cute7productE
	.align		8
        /*0068*/ 	.dword	_ZN40_INTERNAL_4d08a56d_4_k_cu_bf08bbb0_277194cute1_E
	.align		8
        /*0070*/ 	.dword	$str$25
	.align		8
        /*0078*/ 	.dword	$str$26
	.align		8
        /*0080*/ 	.dword	$str$27
	.align		8
        /*0088*/ 	.dword	$str$28


//--------------------- .text._ZN7cutlass13device_kernelINS_4gemm6kernel13GemmUniversalIN4cute5tupleIJiiiiEEENS1_10collective13CollectiveMmaINS1_35MainloopSm100TmaUmmaWarpSpecializedILi13ELi2ELi4ENS5_IJNS4_1CILi2EEENSA_ILi4EEENSA_ILi1EEEEEEEENS5_IJNSA_ILi64EEESG_SG_EEENS_10bfloat16_tENS5_IJlSD_lEEESI_SJ_NS4_8TiledMMAINS4_8MMA_AtomIJNS4_20SM100_MMA_F16BF16_SSISI_SI_fLi64ELi64ELNS4_4UMMA5MajorE0ELSO_0ELNSN_7ScaleInE0ELSP_0EEEEEENS4_6LayoutINS5_IJSD_SD_SD_EEENS5_IJNSA_ILi0EEESU_SU_EEEEENS5_IJNS4_10UnderscoreESX_SX_EEEEENS4_23SM90_TMA_LOAD_MULTICASTENS4_14ComposedLayoutINS4_7SwizzleILi3ELi4ELi3EEENS4_18smem_ptr_flag_bitsILi16EEENSS_INS5_IJNSA_ILi8EEESG_EEENS5_IJSG_SD_EEEEEEEvNS4_8identityES10_S1A_vS1B_EENS_8epilogue10collective18CollectiveEpilogueINS1D_23Sm100TmaWarpSpecializedILi3ELi2ELi16ELb1ELb0EEEJSH_NS5_IJNSS_ISG_SD_EENSS_INSA_ILi32EEESD_EEEEESI_SJ_SI_SJ_NS1D_6fusion15FusionCallbacksIS1H_NS1M_17LinearCombinationISI_fSI_fLNS_15FloatRoundStyleE2EEESH_S1L_JEEENS4_5SM1004TMEM4LOAD26SM100_TMEM_LOAD_16dp256b4xENS4_13SM90_TMA_LOADENS11_INS12_ILi2ELi4ELi3EEES15_NSS_INS5_IJS16_S1J_EEENS5_IJS1J_SD_EEEEEEENS4_17SM75_U32x4_LDSM_NENS4_14SM90_TMA_STOREES21_NS4_17SM90_U32x4_STSM_NENS4_39AutoVectorizingCopyWithAssumedAlignmentILi128EEEEEEvvEEEEvNT_6ParamsE --------------------------
	.section	.text._ZN7cutlass13device_kernelINS_4gemm6kernel13GemmUniversalIN4cute5tupleIJiiiiEEENS1_10collective13CollectiveMmaINS1_35MainloopSm100TmaUmmaWarpSpecializedILi13ELi2ELi4ENS5_IJNS4_1CILi2EEENSA_ILi4EEENSA_ILi1EEEEEEEENS5_IJNSA_ILi64EEESG_SG_EEENS_10bfloat16_tENS5_IJlSD_lEEESI_SJ_NS4_8TiledMMAINS4_8MMA_AtomIJNS4_20SM100_MMA_F16BF16_SSISI_SI_fLi64ELi64ELNS4_4UMMA5MajorE0ELSO_0ELNSN_7ScaleInE0ELSP_0EEEEEENS4_6LayoutINS5_IJSD_SD_SD_EEENS5_IJNSA_ILi0EEESU_SU_EEEEENS5_IJNS4_10UnderscoreESX_SX_EEEEENS4_23SM90_TMA_LOAD_MULTICASTENS4_14ComposedLayoutINS4_7SwizzleILi3ELi4ELi3EEENS4_18smem_ptr_flag_bitsILi16EEENSS_INS5_IJNSA_ILi8EEESG_EEENS5_IJSG_SD_EEEEEEEvNS4_8identityES10_S1A_vS1B_EENS_8epilogue10collective18CollectiveEpilogueINS1D_23Sm100TmaWarpSpecializedILi3ELi2ELi16ELb1ELb0EEEJSH_NS5_IJNSS_ISG_SD_EENSS_INSA_ILi32EEESD_EEEEESI_SJ_SI_SJ_NS1D_6fusion15FusionCallbacksIS1H_NS1M_17LinearCombinationISI_fSI_fLNS_15FloatRoundStyleE2EEESH_S1L_JEEENS4_5SM1004TMEM4LOAD26SM100_TMEM_LOAD_16dp256b4xENS4_13SM90_TMA_LOADENS11_INS12_ILi2ELi4ELi3EEES15_NSS_INS5_IJS16_S1J_EEENS5_IJS1J_SD_EEEEEEENS4_17SM75_U32x4_LDSM_NENS4_14SM90_TMA_STOREES21_NS4_17SM90_U32x4_STSM_NENS4_39AutoVectorizingCopyWithAssumedAlignmentILi128EEEEEEvvEEEEvNT_6ParamsE,"ax",@progbits
	.align	128
.text._ZN7cutlass13device_kernelINS_4gemm6kernel13GemmUniversalIN4cute5tupleIJiiiiEEENS1_10collective13CollectiveMmaINS1_35MainloopSm100TmaUmmaWarpSpecializedILi13ELi2ELi4ENS5_IJNS4_1CILi2EEENSA_ILi4EEENSA_ILi1EEEEEEEENS5_IJNSA_ILi64EEESG_SG_EEENS_10bfloat16_tENS5_IJlSD_lEEESI_SJ_NS4_8TiledMMAINS4_8MMA_AtomIJNS4_20SM100_MMA_F16BF16_SSISI_SI_fLi64ELi64ELNS4_4UMMA5MajorE0ELSO_0ELNSN_7ScaleInE0ELSP_0EEEEEENS4_6LayoutINS5_IJSD_SD_SD_EEENS5_IJNSA_ILi0EEESU_SU_EEEEENS5_IJNS4_10UnderscoreESX_SX_EEEEENS4_23SM90_TMA_LOAD_MULTICASTENS4_14ComposedLayoutINS4_7SwizzleILi3ELi4ELi3EEENS4_18smem_ptr_flag_bitsILi16EEENSS_INS5_IJNSA_ILi8EEESG_EEENS5_IJSG_SD_EEEEEEEvNS4_8identityES10_S1A_vS1B_EENS_8epilogue10collective18CollectiveEpilogueINS1D_23Sm100TmaWarpSpecializedILi3ELi2ELi16ELb1ELb0EEEJSH_NS5_IJNSS_ISG_SD_EENSS_INSA_ILi32EEESD_EEEEESI_SJ_SI_SJ_NS1D_6fusion15FusionCallbacksIS1H_NS1M_17LinearCombinationISI_fSI_fLNS_15FloatRoundStyleE2EEESH_S1L_JEEENS4_5SM1004TMEM4LOAD26SM100_TMEM_LOAD_16dp256b4xENS4_13SM90_TMA_LOADENS11_INS12_ILi2ELi4ELi3EEES15_NSS_INS5_IJS16_S1J_EEENS5_IJS1J_SD_EEEEEEENS4_17SM75_U32x4_LDSM_NENS4_14SM90_TMA_STOREES21_NS4_17SM90_U32x4_STSM_NENS4_39AutoVectorizingCopyWithAssumedAlignmentILi128EEEEEEvvEEEEvNT_6ParamsE:
        .type           _ZN7cutlass13device_kernelINS_4gemm6kernel13GemmUniversalIN4cute5tupleIJiiiiEEENS1_10collective13CollectiveMmaINS1_35MainloopSm100TmaUmmaWarpSpecializedILi13ELi2ELi4ENS5_IJNS4_1CILi2EEENSA_ILi4EEENSA_ILi1EEEEEEEENS5_IJNSA_ILi64EEESG_SG_EEENS_10bfloat16_tENS5_IJlSD_lEEESI_SJ_NS4_8TiledMMAINS4_8MMA_AtomIJNS4_20SM100_MMA_F16BF16_SSISI_SI_fLi64ELi64ELNS4_4UMMA5MajorE0ELSO_0ELNSN_7ScaleInE0ELSP_0EEEEEENS4_6LayoutINS5_IJSD_SD_SD_EEENS5_IJNSA_ILi0EEESU_SU_EEEEENS5_IJNS4_10UnderscoreESX_SX_EEEEENS4_23SM90_TMA_LOAD_MULTICASTENS4_14ComposedLayoutINS4_7SwizzleILi3ELi4ELi3EEENS4_18smem_ptr_flag_bitsILi16EEENSS_INS5_IJNSA_ILi8EEESG_EEENS5_IJSG_SD_EEEEEEEvNS4_8identityES10_S1A_vS1B_EENS_8epilogue10collective18CollectiveEpilogueINS1D_23Sm100TmaWarpSpecializedILi3ELi2ELi16ELb1ELb0EEEJSH_NS5_IJNSS_ISG_SD_EENSS_INSA_ILi32EEESD_EEEEESI_SJ_SI_SJ_NS1D_6fusion15FusionCallbacksIS1H_NS1M_17LinearCombinationISI_fSI_fLNS_15FloatRoundStyleE2EEESH_S1L_JEEENS4_5SM1004TMEM4LOAD26SM100_TMEM_LOAD_16dp256b4xENS4_13SM90_TMA_LOADENS11_INS12_ILi2ELi4ELi3EEES15_NSS_INS5_IJS16_S1J_EEENS5_IJS1J_SD_EEEEEEENS4_17SM75_U32x4_LDSM_NENS4_14SM90_TMA_STOREES21_NS4_17SM90_U32x4_STSM_NENS4_39AutoVectorizingCopyWithAssumedAlignmentILi128EEEEEEvvEEEEvNT_6ParamsE,@function
        .size           _ZN7cutlass13device_kernelINS_4gemm6kernel13GemmUniversalIN4cute5tupleIJiiiiEEENS1_10collective13CollectiveMmaINS1_35MainloopSm100TmaUmmaWarpSpecializedILi13ELi2ELi4ENS5_IJNS4_1CILi2EEENSA_ILi4EEENSA_ILi1EEEEEEEENS5_IJNSA_ILi64EEESG_SG_EEENS_10bfloat16_tENS5_IJlSD_lEEESI_SJ_NS4_8TiledMMAINS4_8MMA_AtomIJNS4_20SM100_MMA_F16BF16_SSISI_SI_fLi64ELi64ELNS4_4UMMA5MajorE0ELSO_0ELNSN_7ScaleInE0ELSP_0EEEEEENS4_6LayoutINS5_IJSD_SD_SD_EEENS5_IJNSA_ILi0EEESU_SU_EEEEENS5_IJNS4_10UnderscoreESX_SX_EEEEENS4_23SM90_TMA_LOAD_MULTICASTENS4_14ComposedLayoutINS4_7SwizzleILi3ELi4ELi3EEENS4_18smem_ptr_flag_bitsILi16EEENSS_INS5_IJNSA_ILi8EEESG_EEENS5_IJSG_SD_EEEEEEEvNS4_8identityES10_S1A_vS1B_EENS_8epilogue10collective18CollectiveEpilogueINS1D_23Sm100TmaWarpSpecializedILi3ELi2ELi16ELb1ELb0EEEJSH_NS5_IJNSS_ISG_SD_EENSS_INSA_ILi32EEESD_EEEEESI_SJ_SI_SJ_NS1D_6fusion15FusionCallbacksIS1H_NS1M_17LinearCombinationISI_fSI_fLNS_15FloatRoundStyleE2EEESH_S1L_JEEENS4_5SM1004TMEM4LOAD26SM100_TMEM_LOAD_16dp256b4xENS4_13SM90_TMA_LOADENS11_INS12_ILi2ELi4ELi3EEES15_NSS_INS5_IJS16_S1J_EEENS5_IJS1J_SD_EEEEEEENS4_17SM75_U32x4_LDSM_NENS4_14SM90_TMA_STOREES21_NS4_17SM90_U32x4_STSM_NENS4_39AutoVectorizingCopyWithAssumedAlignmentILi128EEEEEEvvEEEEvNT_6ParamsE,(.L_x_189 - _ZN7cutlass13device_kernelINS_4gemm6kernel13GemmUniversalIN4cute5tupleIJiiiiEEENS1_10collective13CollectiveMmaINS1_35MainloopSm100TmaUmmaWarpSpecializedILi13ELi2ELi4ENS5_IJNS4_1CILi2EEENSA_ILi4EEENSA_ILi1EEEEEEEENS5_IJNSA_ILi64EEESG_SG_EEENS_10bfloat16_tENS5_IJlSD_lEEESI_SJ_NS4_8TiledMMAINS4_8MMA_AtomIJNS4_20SM100_MMA_F16BF16_SSISI_SI_fLi64ELi64ELNS4_4UMMA5MajorE0ELSO_0ELNSN_7ScaleInE0ELSP_0EEEEEENS4_6LayoutINS5_IJSD_SD_SD_EEENS5_IJNSA_ILi0EEESU_SU_EEEEENS5_IJNS4_10UnderscoreESX_SX_EEEEENS4_23SM90_TMA_LOAD_MULTICASTENS4_14ComposedLayoutINS4_7SwizzleILi3ELi4ELi3EEENS4_18smem_ptr_flag_bitsILi16EEENSS_INS5_IJNSA_ILi8EEESG_EEENS5_IJSG_SD_EEEEEEEvNS4_8identityES10_S1A_vS1B_EENS_8epilogue10collective18CollectiveEpilogueINS1D_23Sm100TmaWarpSpecializedILi3ELi2ELi16ELb1ELb0EEEJSH_NS5_IJNSS_ISG_SD_EENSS_INSA_ILi32EEESD_EEEEESI_SJ_SI_SJ_NS1D_6fusion15FusionCallbacksIS1H_NS1M_17LinearCombinationISI_fSI_fLNS_15FloatRoundStyleE2EEESH_S1L_JEEENS4_5SM1004TMEM4LOAD26SM100_TMEM_LOAD_16dp256b4xENS4_13SM90_TMA_LOADENS11_INS12_ILi2ELi4ELi3EEES15_NSS_INS5_IJS16_S1J_EEENS5_IJS1J_SD_EEEEEEENS4_17SM75_U32x4_LDSM_NENS4_14SM90_TMA_STOREES21_NS4_17SM90_U32x4_STSM_NENS4_39AutoVectorizingCopyWithAssumedAlignmentILi128EEEEEEvvEEEEvNT_6ParamsE)
        .other          _ZN7cutlass13device_kernelINS_4gemm6kernel13GemmUniversalIN4cute5tupleIJiiiiEEENS1_10collective13CollectiveMmaINS1_35MainloopSm100TmaUmmaWarpSpecializedILi13ELi2ELi4ENS5_IJNS4_1CILi2EEENSA_ILi4EEENSA_ILi1EEEEEEEENS5_IJNSA_ILi64EEESG_SG_EEENS_10bfloat16_tENS5_IJlSD_lEEESI_SJ_NS4_8TiledMMAINS4_8MMA_AtomIJNS4_20SM100_MMA_F16BF16_SSISI_SI_fLi64ELi64ELNS4_4UMMA5MajorE0ELSO_0ELNSN_7ScaleInE0ELSP_0EEEEEENS4_6LayoutINS5_IJSD_SD_SD_EEENS5_IJNSA_ILi0EEESU_SU_EEEEENS5_IJNS4_10UnderscoreESX_SX_EEEEENS4_23SM90_TMA_LOAD_MULTICASTENS4_14ComposedLayoutINS4_7SwizzleILi3ELi4ELi3EEENS4_18smem_ptr_flag_bitsILi16EEENSS_INS5_IJNSA_ILi8EEESG_EEENS5_IJSG_SD_EEEEEEEvNS4_8identityES10_S1A_vS1B_EENS_8epilogue10collective18CollectiveEpilogueINS1D_23Sm100TmaWarpSpecializedILi3ELi2ELi16ELb1ELb0EEEJSH_NS5_IJNSS_ISG_SD_EENSS_INSA_ILi32EEESD_EEEEESI_SJ_SI_SJ_NS1D_6fusion15FusionCallbacksIS1H_NS1M_17LinearCombinationISI_fSI_fLNS_15FloatRoundStyleE2EEESH_S1L_JEEENS4_5SM1004TMEM4LOAD26SM100_TMEM_LOAD_16dp256b4xENS4_13SM90_TMA_LOADENS11_INS12_ILi2ELi4ELi3EEES15_NSS_INS5_IJS16_S1J_EEENS5_IJS1J_SD_EEEEEEENS4_17SM75_U32x4_LDSM_NENS4_14SM90_TMA_STOREES21_NS4_17SM90_U32x4_STSM_NENS4_39AutoVectorizingCopyWithAssumedAlignmentILi128EEEEEEvvEEEEvNT_6ParamsE,@"STO_CUDA_ENTRY STV_DEFAULT"
_ZN7cutlass13device_kernelINS_4gemm6kernel13GemmUniversalIN4cute5tupleIJiiiiEEENS1_10collective13CollectiveMmaINS1_35MainloopSm100TmaUmmaWarpSpecializedILi13ELi2ELi4ENS5_IJNS4_1CILi2EEENSA_ILi4EEENSA_ILi1EEEEEEEENS5_IJNSA_ILi64EEESG_SG_EEENS_10bfloat16_tENS5_IJlSD_lEEESI_SJ_NS4_8TiledMMAINS4_8MMA_AtomIJNS4_20SM100_MMA_F16BF16_SSISI_SI_fLi64ELi64ELNS4_4UMMA5MajorE0ELSO_0ELNSN_7ScaleInE0ELSP_0EEEEEENS4_6LayoutINS5_IJSD_SD_SD_EEENS5_IJNSA_ILi0EEESU_SU_EEEEENS5_IJNS4_10UnderscoreESX_SX_EEEEENS4_23SM90_TMA_LOAD_MULTICASTENS4_14ComposedLayoutINS4_7SwizzleILi3ELi4ELi3EEENS4_18smem_ptr_flag_bitsILi16EEENSS_INS5_IJNSA_ILi8EEESG_EEENS5_IJSG_SD_EEEEEEEvNS4_8identityES10_S1A_vS1B_EENS_8epilogue10collective18CollectiveEpilogueINS1D_23Sm100TmaWarpSpecializedILi3ELi2ELi16ELb1ELb0EEEJSH_NS5_IJNSS_ISG_SD_EENSS_INSA_ILi32EEESD_EEEEESI_SJ_SI_SJ_NS1D_6fusion15FusionCallbacksIS1H_NS1M_17LinearCombinationISI_fSI_fLNS_15FloatRoundStyleE2EEESH_S1L_JEEENS4_5SM1004TMEM4LOAD26SM100_TMEM_LOAD_16dp256b4xENS4_13SM90_TMA_LOADENS11_INS12_ILi2ELi4ELi3EEES15_NSS_INS5_IJS16_S1J_EEENS5_IJS1J_SD_EEEEEEENS4_17SM75_U32x4_LDSM_NENS4_14SM90_TMA_STOREES21_NS4_17SM90_U32x4_STSM_NENS4_39AutoVectorizingCopyWithAssumedAlignmentILi128EEEEEEvvEEEEvNT_6ParamsE:
[----:B------:R-:W1:Y:S01]  /*0000*/  LDC R1, c[0x0][0x37c] ;  /* 0x0000df00ff017b82 */ /* 0x000e620000000800 */
[----:B------:R-:W2:Y:S01]  /*0010*/  S2R R58, SR_TID.X ;  /* 0x00000000003a7919 */ /* 0x000ea20000002100 */
[----:B------:R-:W3:Y:S01]  /*0020*/  LDCU.64 UR8, c[0x0][0x890] ;  /* 0x00011200ff0877ac */ /* 0x000ee20008000a00 */
[----:B------:R-:W-:Y:S02]  /*0030*/  PRMT R49, RZ, 0x7610, R49 ;  /* 0x00007610ff317816 */ /* 0x000fe40000000031 */
[----:B------:R-:W-:Y:S02]  /*0040*/  ELECT P3, URZ, PT ;  /* 0x0000000000ff782f */ /* 0x000fe40003860000 */
[----:B---3--:R-:W-:-:S04]  /*0050*/  ISETP.NE.U32.AND P0, PT, RZ, UR8, PT ;  /* 0x00000008ff007c0c */ /* 0x008fc8000bf05070 */
[----:B------:R-:W-:Y:S02]  /*0060*/  ISETP.NE.AND.EX P1, PT, RZ, UR9, PT, P0 ;  /* 0x00000009ff007c0c */ /* 0x000fe4000bf25300 */
[----:B--2---:R-:W-:-:S05]  /*0070*/  SHF.R.U32.HI R50, RZ, 0x5, R58 ;  /* 0x00000005ff327819 */ /* 0x004fca000001163a */
[----:B------:R-:W2:Y:S02]  /*0080*/  SHFL.IDX PT, R0, R50, RZ, 0x1f ;  /* 0x00001fff32007589 */ /* 0x000ea400000e0000 */
[----:B--2---:R-:W-:-:S04]  /*0090*/  R2UR UR20, R0 ;  /* 0x00000000001472ca */ /* 0x004fc800000e0000 */
[----:B-1----:R-:W-:Y:S05]  /*00a0*/  @P1 BRA `(.L_x_0) ;  /* 0x0000000000301947 */ /* 0x002fea0003800000 */
[----:B------:R-:W1:Y:S02]  /*00b0*/  LDCU.64 UR4, c[0x0][0x888] ;  /* 0x00011100ff0477ac */ /* 0x000e640008000a00 */
[----:B-1----:R-:W-:-:S04]  /*00c0*/  UISETP.NE.U32.AND UP0, UPT, UR4, URZ, UPT ;  /* 0x000000ff0400728c */ /* 0x002fc8000bf05070 */
[----:B------:R-:W-:-:S09]  /*00d0*/  UISETP.NE.AND.EX UP0, UPT, UR5, URZ, UPT, UP0 ;  /* 0x000000ff0500728c */ /* 0x000fd2000bf05300 */
[----:B------:R-:W-:Y:S05]  /*00e0*/  BRA.U !UP0, `(.L_x_1) ;  /* 0x0000000108147547 */ /* 0x000fea000b800000 */
[----:B------:R-:W1:Y:S01]  /*00f0*/  LDC.64 R26, c[0x0][0x888] ;  /* 0x00022200ff1a7b82 */ /* 0x000e620000000a00 */
[----:B------:R-:W1:Y:S02]  /*0100*/  LDCU.64 UR4, c[0x0][0x358] ;  /* 0x00006b00ff0477ac */ /* 0x000e640008000a00 */
[----:B-1----:R1:W5:Y:S01]  /*0110*/  LDG.E R26, desc[UR4][R26.64] ;  /* 0x000000041a1a7981 */ /* 0x002362000c1e1900 */
[----:B------:R-:W-:Y:S01]  /*0120*/  HFMA2 R49, -RZ, RZ, 0, 5.9604644775390625e-08 ;  /* 0x00000001ff317431 */ /* 0x000fe200000001ff */
[----:B------:R-:W-:Y:S05]  /*0130*/  BRA `(.L_x_0) ;  /* 0x00000000000c7947 */ /* 0x000fea0003800000 */
.L_x_1:
[----:B------:R-:W1:Y:S01]  /*0140*/  LDCU UR4, c[0x0][0x880] ;  /* 0x00011000ff0477ac */ /* 0x000e620008000800 */
[----:B------:R-:W-:Y:S01]  /*0150*/  HFMA2 R49, -RZ, RZ, 0, 5.9604644775390625e-08 ;  /* 0x00000001ff317431 */ /* 0x000fe200000001ff */
[----:B-1----:R-:W-:-:S07]  /*0160*/  MOV R26, UR4 ;  /* 0x00000004001a7c02 */ /* 0x002fce0008000f00 */
.L_x_0:
[----:B------:R-:W2:Y:S02]  /*0170*/  LDCU.64 UR4, c[0x0][0x8b0] ;  /* 0x00011600ff0477ac */ /* 0x000ea40008000a00 */
[----:B--2---:R-:W-:-:S04]  /*0180*/  UISETP.NE.U32.AND UP0, UPT, UR4, URZ, UPT ;  /* 0x000000ff0400728c */ /* 0x004fc8000bf05070 */
[----:B------:R-:W-:-:S09]  /*0190*/  UISETP.NE.AND.EX UP0, UPT, UR5, URZ, UPT, UP0 ;  /* 0x000000ff0500728c */ /* 0x000fd2000bf05300 */
[----:B------:R-:W-:Y:S05]  /*01a0*/  BRA.U UP0, `(.L_x_2) ;  /* 0x0000000100287547 */ /* 0x000fea000b800000 */
[----:B------:R-:W2:Y:S02]  /*01b0*/  LDCU.64 UR4, c[0x0][0x8a8] ;  /* 0x00011500ff0477ac */ /* 0x000ea40008000a00 */
[----:B--2---:R-:W-:-:S04]  /*01c0*/  UISETP.NE.U32.AND UP0, UPT, UR4, URZ, UPT ;  /* 0x000000ff0400728c */ /* 0x004fc8000bf05070 */
[----:B------:R-:W-:-:S09]  /*01d0*/  UISETP.NE.AND.EX UP0, UPT, UR5, URZ, UPT, UP0 ;  /* 0x000000ff0500728c */ /* 0x000fd2000bf05300 */
[----:B------:R-:W-:Y:S05]  /*01e0*/  BRA.U !UP0, `(.L_x_3) ;  /* 0x0000000108107547 */ /* 0x000fea000b800000 */
[----:B------:R-:W2:Y:S01]  /*01f0*/  LDC.64 R24, c[0x0][0x8a8] ;  /* 0x00022a00ff187b82 */ /* 0x000ea20000000a00 */
[----:B------:R-:W2:Y:S02]  /*0200*/  LDCU.64 UR4, c[0x0][0x358] ;  /* 0x00006b00ff0477ac */ /* 0x000ea40008000a00 */
[----:B--2---:R2:W5:Y:S01]  /*0210*/  LDG.E R24, desc[UR4][R24.64] ;  /* 0x0000000418187981 */ /* 0x004562000c1e1900 */
[----:B------:R-:W-:Y:S05]  /*0220*/  BRA `(.L_x_2) ;  /* 0x0000000000087947 */ /* 0x000fea0003800000 */
.L_x_3:
[----:B------:R-:W2:Y:S02]  /*0230*/  LDCU UR4, c[0x0][0x8a0] ;  /* 0x00011400ff0477ac */ /* 0x000ea40008000800 */
[----:B--2---:R-:W-:Y:S02]  /*0240*/  MOV R24, UR4 ;  /* 0x0000000400187c02 */ /* 0x004fe40008000f00 */
.L_x_2:
[----:B------:R-:W-:Y:S01]  /*0250*/  IMAD.U32 R0, RZ, RZ, UR20 ;  /* 0x00000014ff007e24 */ /* 0x000fe2000f8e00ff */
[----:B------:R-:W-:Y:S04]  /*0260*/  BSSY.RECONVERGENT B0, `(.L_x_4) ;  /* 0x000000c000007945 */ /* 0x000fe80003800200 */
[C---:B------:R-:W-:Y:S02]  /*0270*/  ISETP.NE.OR P2, PT, R0.reuse, 0x1, !P3 ;  /* 0x000000010000780c */ /* 0x040fe40005f45670 */
[----:B------:R-:W-:-:S11]  /*0280*/  ISETP.NE.OR P1, PT, R0, 0x3, !P3 ;  /* 0x000000030000780c */ /* 0x000fd60005f25670 */
[----:B------:R-:W-:Y:S05]  /*0290*/  @P2 BRA `(.L_x_5) ;  /* 0x0000000000202947 */ /* 0x000fea0003800000 */
[----:B------:R-:W3:Y:S02]  /*02a0*/  LDCU.64 UR4, c[0x0][0x348] ;  /* 0x00006900ff0477ac */ /* 0x000ee40008000a00 */
[----:B---3--:R-:W-:Y:S02]  /*02b0*/  UIADD3 UR6, UP1, UPT, UR4, 0x80, URZ ;  /* 0x0000008004067890 */ /* 0x008fe4000ff3e0ff */
[----:B------:R-:W-:Y:S02]  /*02c0*/  UIADD3 UR4, UP0, UPT, UR4, 0x180, URZ ;  /* 0x0000018004047890 */ /* 0x000fe4000ff1e0ff */
[----:B------:R-:W-:Y:S02]  /*02d0*/  UIADD3.X UR7, UPT, UPT, URZ, UR5, URZ, UP1, !UPT ;  /* 0x00000005ff077290 */ /* 0x000fe40008ffe4ff */
[----:B------:R-:W-:-:S07]  /*02e0*/  UIADD3.X UR5, UPT, UPT, URZ, UR5, URZ, UP0, !UPT ;  /* 0x00000005ff057290 */ /* 0x000fce00087fe4ff */
[----:B------:R3:W-:Y:S02]  /*02f0*/  UTMACCTL.PF [UR6] ;  /* 0x00000000060079b9 */ /* 0x0007e40008040000 */
[----:B------:R3:W-:Y:S02]  /*0300*/  UTMACCTL.PF [UR4] ;  /* 0x00000000040079b9 */ /* 0x0007e40008040000 */
[----:B---3--:R-:W-:Y:S01]  /*0310*/  NOP ;  /* 0x0000000000007918 */ /* 0x008fe20000000000 */
.L_x_5:
[----:B------:R-:W-:Y:S05]  /*0320*/  BSYNC.RECONVERGENT B0 ;  /* 0x0000000000007941 */ /* 0x000fea0003800200 */
.L_x_4:
[----:B------:R-:W-:Y:S04]  /*0330*/  BSSY.RECONVERGENT B0, `(.L_x_6) ;  /* 0x000000a000007945 */ /* 0x000fe80003800200 */
        /* <DEDUP_REMOVED lines=9> */
.L_x_7:
[----:B------:R-:W-:Y:S05]  /*03d0*/  BSYNC.RECONVERGENT B0 ;  /* 0x0000000000007941 */ /* 0x000fea0003800200 */
.L_x_6:
[----:B------:R-:W3:Y:S01]  /*03e0*/  LDCU.64 UR4, c[0x0][0x888] ;  /* 0x00011100ff0477ac */ /* 0x000ee20008000a00 */
[----:B------:R-:W-:Y:S01]  /*03f0*/  ISETP.NE.AND.EX P0, PT, RZ, UR9, PT, P0 ;  /* 0x00000009ff007c0c */ /* 0x000fe2000bf05300 */
[----:B------:R-:W-:Y:S01]  /*0400*/  UPLOP3.LUT UP5, UPT, UPT, UPT, UPT, 0x80, 0x8 ;  /* 0x000000000008789c */ /* 0x000fe20003faf070 */
[----:B---3--:R-:W-:-:S04]  /*0410*/  ISETP.NE.U32.AND P1, PT, RZ, UR4, PT ;  /* 0x00000004ff007c0c */ /* 0x008fc8000bf25070 */
[----:B------:R-:W-:-:S13]  /*0420*/  ISETP.NE.AND.EX P1, PT, RZ, UR5, PT, P1 ;  /* 0x00000005ff007c0c */ /* 0x000fda000bf25310 */
[----:B------:R-:W-:Y:S05]  /*0430*/  @P1 BRA P0, `(.L_x_8) ;  /* 0x0000000000281947 */ /* 0x000fea0000000000 */
[----:B------:R-:W-:Y:S01]  /*0440*/  UISETP.NE.U32.AND UP0, UPT, UR8, URZ, UPT ;  /* 0x000000ff0800728c */ /* 0x000fe2000bf05070 */
[----:B-----5:R-:W-:Y:S01]  /*0450*/  FSETP.NEU.AND P0, PT, R26, RZ, PT ;  /* 0x000000ff1a00720b */ /* 0x020fe20003f0d000 */
[----:B------:R-:W-:Y:S02]  /*0460*/  UISETP.NE.U32.AND UP2, UPT, UR4, URZ, UPT ;  /* 0x000000ff0400728c */ /* 0x000fe4000bf45070 */
[----:B------:R-:W-:Y:S02]  /*0470*/  UISETP.NE.AND.EX UP1, UPT, UR9, URZ, UPT, UP0 ;  /* 0x000000ff0900728c */ /* 0x000fe4000bf25300 */
[----:B------:R-:W-:-:S04]  /*0480*/  UISETP.NE.AND.EX UP0, UPT, UR5, URZ, UPT, UP2 ;  /* 0x000000ff0500728c */ /* 0x000fc8000bf05320 */
[----:B------:R-:W-:-:S04]  /*0490*/  USEL UR4, URZ, 0xffffffff, UP0 ;  /* 0xffffffffff047887 */ /* 0x000fc80008000000 */
[----:B------:R-:W-:Y:S01]  /*04a0*/  VOTEU.ANY UP0, P0 ;  /* 0x0000000000ff7886 */ /* 0x000fe20000000100 */
[----:B------:R-:W-:-:S04]  /*04b0*/  @!UP1 USEL UR4, URZ, 0xffffffff, UP0 ;  /* 0xffffffffff049887 */ /* 0x000fc80008000000 */
[----:B------:R-:W-:-:S04]  /*04c0*/  ULOP3.LUT UR4, UR4, 0x1, URZ, 0xc0, !UPT ;  /* 0x0000000104047892 */ /* 0x000fc8000f8ec0ff */
[----:B------:R-:W-:-:S11]  /*04d0*/  UISETP.NE.U32.AND UP5, UPT, UR4, 0x1, UPT ;  /* 0x000000010400788c */ /* 0x000fd6000bfa5070 */
.L_x_8:
[----:B------:R-:W3:Y:S01]  /*04e0*/  SHFL.IDX PT, R2, R50, RZ, 0x1f ;  /* 0x00001fff32027589 */ /* 0x000ee200000e0000 */
[----:B------:R-:W-:-:S04]  /*04f0*/  UISETP.NE.AND UP0, UPT, UR20, 0x2, UPT ;  /* 0x000000021400788c */ /* 0x000fc8000bf05270 */
[----:B------:R-:W-:Y:S01]  /*0500*/  USEL UR33, URZ, 0x1, UP0 ;  /* 0x00000001ff217887 */ /* 0x000fe20008000000 */
[----:B---3--:R-:W-:-:S13]  /*0510*/  ISETP.NE.AND P0, PT, R2, RZ, PT ;  /* 0x000000ff0200720c */ /* 0x008fda0003f05270 */
[----:B------:R-:W-:Y:S05]  /*0520*/  @P0 BRA `(.L_x_9) ;  /* 0x0000000000ac0947 */ /* 0x000fea0003800000 */
[----:B------:R-:W-:Y:S01]  /*0530*/  ELECT P0, URZ, PT ;  /* 0x0000000000ff782f */ /* 0x000fe20003800000 */
[----:B------:R-:W-:-:S12]  /*0540*/  BSSY.RECONVERGENT B0, `(.L_x_9) ;  /* 0x0000029000007945 */ /* 0x000fd80003800200 */
[----:B------:R-:W-:Y:S05]  /*0550*/  @!P0 BRA `(.L_x_10) ;  /* 0x00000000009c8947 */ /* 0x000fea0003800000 */
[----:B------:R-:W3:Y:S01]  /*0560*/  S2UR UR4, SR_CgaCtaId ;  /* 0x00000000000479c3 */ /* 0x000ee20000008800 */
[----:B------:R-:W-:Y:S01]  /*0570*/  UMOV UR5, 0x400 ;  /* 0x0000040000057882 */ /* 0x000fe20000000000 */
[----:B------:R-:W-:Y:S01]  /*0580*/  UMOV UR8, 0x1 ;  /* 0x0000000100087882 */ /* 0x000fe20000000000 */
[----:B------:R-:W-:Y:S01]  /*0590*/  UMOV UR6, 0x5 ;  /* 0x0000000500067882 */ /* 0x000fe20000000000 */
[----:B------:R-:W-:-:S04]  /*05a0*/  UIADD3 UR8, UPT, UPT, -UR8, 0x100000, URZ ;  /* 0x0010000008087890 */ /* 0x000fc8000fffe1ff */
[----:B------:R-:W-:Y:S02]  /*05b0*/  USHF.L.U32 UR9, UR8, 0xb, URZ ;  /* 0x0000000b08097899 */ /* 0x000fe400080006ff */
[----:B------:R-:W-:Y:S02]  /*05c0*/  USHF.L.U32 UR8, UR8, 0x1, URZ ;  /* 0x0000000108087899 */ /* 0x000fe400080006ff */
[----:B------:R-:W-:-:S04]  /*05d0*/  UIADD3 UR6, UPT, UPT, -UR6, 0x100000, URZ ;  /* 0x0010000006067890 */ /* 0x000fc8000fffe1ff */
[----:B------:R-:W-:Y:S02]  /*05e0*/  USHF.L.U32 UR7, UR6, 0xb, URZ ;  /* 0x0000000b06077899 */ /* 0x000fe400080006ff */
[----:B------:R-:W-:Y:S02]  /*05f0*/  USHF.L.U32 UR6, UR6, 0x1, URZ ;  /* 0x0000000106067899 */ /* 0x000fe400080006ff */
[----:B---3--:R-:W-:Y:S01]  /*0600*/  ULEA UR4, UR4, UR5, 0x18 ;  /* 0x0000000504047291 */ /* 0x008fe2000f8ec0ff */
[----:B------:R-:W3:Y:S11]  /*0610*/  FENCE.VIEW.ASYNC.S ;  /* 0x00000000000073c6 */ /* 0x000ef60000000000 */
[----:B---3--:R3:W4:Y:S01]  /*0620*/  SYNCS.EXCH.64 URZ, [UR4], UR8 ;  /* 0x0000000804ff75b2 */ /* 0x0087220008000100 */
[----:B------:R3:W1:Y:S01]  /*0630*/  SYNCS.EXCH.64 URZ, [UR4+0x68], UR6 ;  /* 0x0000680604ff75b2 */ /* 0x0006620008000100 */
        /* <DEDUP_REMOVED lines=23> */
[----:B------:R3:W1:Y:S02]  /*07b0*/  SYNCS.EXCH.64 URZ, [UR4+0xc8], UR6 ;  /* 0x0000c80604ff75b2 */ /* 0x0006640008000100 */
[----:B---34-:R-:W-:Y:S01]  /*07c0*/  NOP ;  /* 0x0000000000007918 */ /* 0x018fe20000000000 */
.L_x_10:
[----:B------:R-:W-:Y:S05]  /*07d0*/  BSYNC.RECONVERGENT B0 ;  /* 0x0000000000007941 */ /* 0x000fea0003800200 */
.L_x_9:
[----:B------:R-:W3:Y:S01]  /*07e0*/  SHFL.IDX PT, R2, R50, RZ, 0x1f ;  /* 0x00001fff32027589 */ /* 0x000ee200000e0000 */
[----:B------:R-:W-:Y:S01]  /*07f0*/  NOP ;  /* 0x0000000000007918 */ /* 0x000fe20000000000 */
[----:B---3--:R-:W-:-:S13]  /*0800*/  ISETP.NE.AND P0, PT, R2, 0x1, PT ;  /* 0x000000010200780c */ /* 0x008fda0003f05270 */
[----:B------:R-:W-:Y:S05]  /*0810*/  @P0 BRA `(.L_x_11) ;  /* 0x0000000000500947 */ /* 0x000fea0003800000 */
        /* <DEDUP_REMOVED lines=9> */
[----:B------:R-:W-:Y:S01]  /*08b0*/  USHF.L.U32 UR6, UR6, 0x1, URZ ;  /* 0x0000000106067899 */ /* 0x000fe200080006ff */
[----:B------:R-:W-:Y:S01]  /*08c0*/  ELECT P0, URZ, PT ;  /* 0x0000000000ff782f */ /* 0x000fe20003800000 */
[----:B---3--:R-:W-:Y:S01]  /*08d0*/  ULEA UR4, UR4, UR5, 0x18 ;  /* 0x0000000504047291 */ /* 0x008fe2000f8ec0ff */
[----:B------:R-:W3:Y:S11]  /*08e0*/  FENCE.VIEW.ASYNC.S ;  /* 0x00000000000073c6 */ /* 0x000ef60000000000 */
[----:B---3--:R3:W4:Y:S01]  /*08f0*/  SYNCS.EXCH.64 URZ, [UR4+0xd0], UR8 ;  /* 0x0000d00804ff75b2 */ /* 0x0087220008000100 */
[----:B------:R3:W1:Y:S01]  /*0900*/  SYNCS.EXCH.64 URZ, [UR4+0xe8], UR6 ;  /* 0x0000e80604ff75b2 */ /* 0x0006620008000100 */
[----:B------:R3:W1:Y:S01]  /*0910*/  SYNCS.EXCH.64 URZ, [UR4+0xd8], UR8 ;  /* 0x0000d80804ff75b2 */ /* 0x0006620008000100 */
[----:B------:R3:W1:Y:S01]  /*0920*/  SYNCS.EXCH.64 URZ, [UR4+0xf0], UR6 ;  /* 0x0000f00604ff75b2 */ /* 0x0006620008000100 */
[----:B------:R3:W1:Y:S01]  /*0930*/  SYNCS.EXCH.64 URZ, [UR4+0xe0], UR8 ;  /* 0x0000e00804ff75b2 */ /* 0x0006620008000100 */
[----:B------:R3:W1:Y:S01]  /*0940*/  SYNCS.EXCH.64 URZ, [UR4+0xf8], UR6 ;  /* 0x0000f80604ff75b2 */ /* 0x0006620008000100 */
[----:B------:R-:W-:Y:S01]  /*0950*/  NOP ;  /* 0x0000000000007918 */ /* 0x000fe20000000000 */
.L_x_11:
[----:B------:R-:W2:Y:S01]  /*0960*/  SHFL.IDX PT, R2, R50, RZ, 0x1f ;  /* 0x00001fff32027589 */ /* 0x000ea200000e0000 */
[----:B------:R-:W-:Y:S01]  /*0970*/  NOP ;  /* 0x0000000000007918 */ /* 0x000fe20000000000 */
[----:B--2---:R-:W-:-:S13]  /*0980*/  ISETP.NE.AND P0, PT, R2, 0x3, PT ;  /* 0x000000030200780c */ /* 0x004fda0003f05270 */
[----:B------:R-:W-:Y:S05]  /*0990*/  @P0 BRA `(.L_x_12) ;  /* 0x0000000000300947 */ /* 0x000fea0003800000 */
[----:B---3--:R-:W2:Y:S01]  /*09a0*/  S2UR UR4, SR_CgaCtaId ;  /* 0x00000000000479c3 */ /* 0x008ea20000008800 */
[----:B------:R-:W-:Y:S01]  /*09b0*/  UMOV UR6, 0x400 ;  /* 0x0000040000067882 */ /* 0x000fe20000000000 */
[----:B------:R-:W-:Y:S01]  /*09c0*/  UMOV UR5, 0x20 ;  /* 0x0000002000057882 */ /* 0x000fe20000000000 */
[----:B------:R-:W-:Y:S01]  /*09d0*/  ELECT P0, URZ, PT ;  /* 0x0000000000ff782f */ /* 0x000fe20003800000 */
[----:B--2---:R-:W-:Y:S02]  /*09e0*/  ULEA UR6, UR4, UR6, 0x18 ;  /* 0x0000000604067291 */ /* 0x004fe4000f8ec0ff */
[----:B------:R-:W-:-:S04]  /*09f0*/  UIADD3 UR4, UPT, UPT, -UR5, 0x100000, URZ ;  /* 0x0010000005047890 */ /* 0x000fc8000fffe1ff */
[----:B------:R-:W-:Y:S02]  /*0a00*/  USHF.L.U32 UR5, UR4, 0xb, URZ ;  /* 0x0000000b04057899 */ /* 0x000fe400080006ff */
[----:B------:R-:W-:Y:S01]  /*0a10*/  USHF.L.U32 UR4, UR4, 0x1, URZ ;  /* 0x0000000104047899 */ /* 0x000fe200080006ff */
[----:B------:R-:W2:Y:S11]  /*0a20*/  FENCE.VIEW.ASYNC.S ;  /* 0x00000000000073c6 */ /* 0x000eb60000000000 */
[----:B--2---:R2:W3:Y:S01]  /*0a30*/  SYNCS.EXCH.64 URZ, [UR6+0x100], UR4 ;  /* 0x0001000406ff75b2 */ /* 0x0044e20008000100 */
[----:B------:R2:W1:Y:S01]  /*0a40*/  SYNCS.EXCH.64 URZ, [UR6+0x108], UR4 ;  /* 0x0001080406ff75b2 */ /* 0x0004620008000100 */
[----:B------:R-:W-:Y:S01]  /*0a50*/  NOP ;  /* 0x0000000000007918 */ /* 0x000fe20000000000 */
.L_x_12:
[----:B------:R-:W4:Y:S01]  /*0a60*/  SHFL.IDX PT, R2, R50, RZ, 0x1f ;  /* 0x00001fff32027589 */ /* 0x000f2200000e0000 */
[----:B------:R-:W-:Y:S01]  /*0a70*/  NOP ;  /* 0x0000000000007918 */ /* 0x000fe20000000000 */
[----:B----4-:R-:W-:-:S13]  /*0a80*/  ISETP.NE.AND P0, PT, R2, 0x4, PT ;  /* 0x000000040200780c */ /* 0x010fda0003f05270 */
[----:B------:R-:W-:Y:S05]  /*0a90*/  @P0 BRA `(.L_x_13) ;  /* 0x00000000004c0947 */ /* 0x000fea0003800000 */
[----:B--23--:R-:W2:Y:S01]  /*0aa0*/  S2UR UR6, SR_CgaCtaId ;  /* 0x00000000000679c3 */ /* 0x00cea20000008800 */
[----:B------:R-:W-:Y:S01]  /*0ab0*/  UMOV UR4, 0x720 ;  /* 0x0000072000047882 */ /* 0x000fe20000000000 */
[----:B------:R-:W-:Y:S01]  /*0ac0*/  UMOV UR5, 0x400 ;  /* 0x0000040000057882 */ /* 0x000fe20000000000 */
[----:B------:R-:W-:Y:S01]  /*0ad0*/  USEL UR4, UR4, 0x620, UP5 ;  /* 0x0000062004047887 */ /* 0x000fe2000a800000 */
[----:B------:R-:W-:Y:S01]  /*0ae0*/  UMOV UR8, 0x1 ;  /* 0x0000000100087882 */ /* 0x000fe20000000000 */
[----:B------:R-:W-:Y:S01]  /*0af0*/  ELECT P0, URZ, PT ;  /* 0x0000000000ff782f */ /* 0x000fe20003800000 */
[----:B------:R-:W-:-:S04]  /*0b00*/  UIADD3 UR8, UPT, UPT, -UR8, 0x100000, URZ ;  /* 0x0010000008087890 */ /* 0x000fc8000fffe1ff */
[----:B------:R-:W-:Y:S02]  /*0b10*/  USHF.L.U32 UR9, UR8, 0xb, URZ ;  /* 0x0000000b08097899 */ /* 0x000fe400080006ff */
[----:B------:R-:W-:Y:S02]  /*0b20*/  USHF.L.U32 UR8, UR8, 0x1, URZ ;  /* 0x0000000108087899 */ /* 0x000fe400080006ff */
[----:B--2---:R-:W-:Y:S02]  /*0b30*/  ULEA UR6, UR6, UR5, 0x18 ;  /* 0x0000000506067291 */ /* 0x004fe4000f8ec0ff */
[----:B------:R-:W-:-:S04]  /*0b40*/  UIADD3 UR4, UPT, UPT, -UR4, 0x100000, URZ ;  /* 0x0010000004047890 */ /* 0x000fc8000fffe1ff */
[----:B------:R-:W-:Y:S02]  /*0b50*/  USHF.L.U32 UR5, UR4, 0xb, URZ ;  /* 0x0000000b04057899 */ /* 0x000fe400080006ff */
[----:B------:R-:W-:Y:S01]  /*0b60*/  USHF.L.U32 UR4, UR4, 0x1, URZ ;  /* 0x0000000104047899 */ /* 0x000fe200080006ff */
[----:B------:R-:W2:Y:S03]  /*0b70*/  FENCE.VIEW.ASYNC.S ;  /* 0x00000000000073c6 */ /* 0x000ea60000000000 */
[----:B--2---:R4:W2:Y:S08]  /*0b80*/  SYNCS.EXCH.64 URZ, [UR6+0x110], UR8 ;  /* 0x0001100806ff75b2 */ /* 0x0048b00008000100 */
[----:B------:R4:W3:Y:S01]  /*0b90*/  SYNCS.EXCH.64 URZ, [UR6+0x120], UR4 ;  /* 0x0001200406ff75b2 */ /* 0x0008e20008000100 */
[----:B------:R4:W1:Y:S01]  /*0ba0*/  SYNCS.EXCH.64 URZ, [UR6+0x118], UR8 ;  /* 0x0001180806ff75b2 */ /* 0x0008620008000100 */
[----:B------:R4:W1:Y:S02]  /*0bb0*/  SYNCS.EXCH.64 URZ, [UR6+0x128], UR4 ;  /* 0x0001280406ff75b2 */ /* 0x0008640008000100 */
[----:B----4-:R-:W-:Y:S01]  /*0bc0*/  NOP ;  /* 0x0000000000007918 */ /* 0x010fe20000000000 */
.L_x_13:
[----:B------:R-:W4:Y:S01]  /*0bd0*/  SHFL.IDX PT, R2, R50, RZ, 0x1f ;  /* 0x00001fff32027589 */ /* 0x000f2200000e0000 */
[----:B------:R-:W-:Y:S01]  /*0be0*/  NOP ;  /* 0x0000000000007918 */ /* 0x000fe20000000000 */
[----:B----4-:R-:W-:-:S13]  /*0bf0*/  ISETP.NE.AND P0, PT, R2, 0x5, PT ;  /* 0x000000050200780c */ /* 0x010fda0003f05270 */
[----:B------:R-:W-:Y:S05]  /*0c00*/  @P0 BRA `(.L_x_14) ;  /* 0x0000000000580947 */ /* 0x000fea0003800000 */
[----:B--23--:R-:W2:Y:S01]  /*0c10*/  S2UR UR4, SR_CgaCtaId ;  /* 0x00000000000479c3 */ /* 0x00cea20000008800 */
        /* <DEDUP_REMOVED lines=10> */
[----:B--2---:R-:W-:Y:S01]  /*0cc0*/  ULEA UR4, UR4, UR5, 0x18 ;  /* 0x0000000504047291 */ /* 0x004fe2000f8ec0ff */
[----:B------:R-:W2:Y:S11]  /*0cd0*/  FENCE.VIEW.ASYNC.S ;  /* 0x00000000000073c6 */ /* 0x000eb60000000000 */
[----:B--2---:R4:W2:Y:S01]  /*0ce0*/  SYNCS.EXCH.64 URZ, [UR4+0x130], UR8 ;  /* 0x0001300804ff75b2 */ /* 0x0048a20008000100 */
[----:B------:R4:W3:Y:S01]  /*0cf0*/  SYNCS.EXCH.64 URZ, [UR4+0x150], UR6 ;  /* 0x0001500604ff75b2 */ /* 0x0008e20008000100 */
[----:B------:R4:W1:Y:S01]  /*0d00*/  SYNCS.EXCH.64 URZ, [UR4+0x138], UR8 ;  /* 0x0001380804ff75b2 */ /* 0x0008620008000100 */
[----:B------:R4:W1:Y:S01]  /*0d10*/  SYNCS.EXCH.64 URZ, [UR4+0x158], UR6 ;  /* 0x0001580604ff75b2 */ /* 0x0008620008000100 */
[----:B------:R4:W1:Y:S01]  /*0d20*/  SYNCS.EXCH.64 URZ, [UR4+0x140], UR8 ;  /* 0x0001400804ff75b2 */ /* 0x0008620008000100 */
[----:B------:R4:W1:Y:S01]  /*0d30*/  SYNCS.EXCH.64 URZ, [UR4+0x160], UR6 ;  /* 0x0001600604ff75b2 */ /* 0x0008620008000100 */
[----:B------:R4:W1:Y:S01]  /*0d40*/  SYNCS.EXCH.64 URZ, [UR4+0x148], UR8 ;  /* 0x0001480804ff75b2 */ /* 0x0008620008000100 */
[----:B------:R4:W1:Y:S02]  /*0d50*/  SYNCS.EXCH.64 URZ, [UR4+0x168], UR6 ;  /* 0x0001680604ff75b2 */ /* 0x0008640008000100 */
[----:B----4-:R-:W-:Y:S01]  /*0d60*/  NOP ;  /* 0x0000000000007918 */ /* 0x010fe20000000000 */
.L_x_14:
[----:B------:R-:W4:Y:S01]  /*0d70*/  SHFL.IDX PT, R2, R50, RZ, 0x1f ;  /* 0x00001fff32027589 */ /* 0x000f2200000e0000 */
[----:B------:R-:W1:Y:S01]  /*0d80*/  S2UR UR54, SR_CgaCtaId ;  /* 0x00000000003679c3 */ /* 0x000e620000008800 */
[----:B------:R-:W-:Y:S01]  /*0d90*/  NOP ;  /* 0x0000000000007918 */ /* 0x000fe20000000000 */
[----:B----4-:R-:W-:-:S13]  /*0da0*/  ISETP.NE.AND P0, PT, R2, 0x3, PT ;  /* 0x000000030200780c */ /* 0x010fda0003f05270 */
[----:B-1----:R-:W-:Y:S05]  /*0db0*/  @P0 BRA `(.L_x_15) ;  /* 0x0000000000340947 */ /* 0x002fea0003800000 */
[----:B--23--:R-:W-:Y:S01]  /*0dc0*/  UMOV UR4, 0x400 ;  /* 0x0000040000047882 */ /* 0x00cfe20000000000 */
[----:B------:R-:W-:Y:S01]  /*0dd0*/  UMOV UR6, 0x20 ;  /* 0x0000002000067882 */ /* 0x000fe20000000000 */
[----:B------:R-:W-:Y:S02]  /*0de0*/  ULEA UR4, UR54, UR4, 0x18 ;  /* 0x0000000436047291 */ /* 0x000fe4000f8ec0ff */
[----:B------:R-:W-:-:S04]  /*0df0*/  UIADD3 UR6, UPT, UPT, -UR6, 0x100000, URZ ;  /* 0x0010000006067890 */ /* 0x000fc8000fffe1ff */
[----:B------:R-:W-:Y:S02]  /*0e00*/  USHF.L.U32 UR7, UR6, 0xb, URZ ;  /* 0x0000000b06077899 */ /* 0x000fe400080006ff */
[----:B------:R-:W-:Y:S01]  /*0e10*/  USHF.L.U32 UR6, UR6, 0x1, URZ ;  /* 0x0000000106067899 */ /* 0x000fe200080006ff */
[----:B------:R-:W-:Y:S01]  /*0e20*/  ELECT P0, URZ, PT ;  /* 0x0000000000ff782f */ /* 0x000fe20003800000 */
[----:B------:R-:W1:Y:S10]  /*0e30*/  FENCE.VIEW.ASYNC.S ;  /* 0x00000000000073c6 */ /* 0x000e740000000000 */
[----:B-1----:R1:W4:Y:S01]  /*0e40*/  SYNCS.EXCH.64 URZ, [UR4+0x170], UR6 ;  /* 0x0001700604ff75b2 */ /* 0x0023220008000100 */
[----:B------:R1:W2:Y:S01]  /*0e50*/  SYNCS.EXCH.64 URZ, [UR4+0x180], UR6 ;  /* 0x0001800604ff75b2 */ /* 0x0002a20008000100 */
[----:B------:R1:W3:Y:S01]  /*0e60*/  SYNCS.EXCH.64 URZ, [UR4+0x178], UR6 ;  /* 0x0001780604ff75b2 */ /* 0x0002e20008000100 */
[----:B------:R1:W1:Y:S01]  /*0e70*/  SYNCS.EXCH.64 URZ, [UR4+0x188], UR6 ;  /* 0x0001880604ff75b2 */ /* 0x0002620008000100 */
[----:B------:R-:W-:Y:S01]  /*0e80*/  NOP ;  /* 0x0000000000007918 */ /* 0x000fe20000000000 */
.L_x_15:
[----:B------:R-:W4:Y:S01]  /*0e90*/  LDCU UR31, c[0x0][0x36c] ;  /* 0x00006d80ff1f77ac */ /* 0x000f220008000800 */
[----:B------:R-:W-:Y:S01]  /*0ea0*/  ISETP.NE.OR P3, PT, R0, 0x2, !P3 ;  /* 0x000000020000780c */ /* 0x000fe20005f65670 */
[----:B------:R-:W-:Y:S01]  /*0eb0*/  NOP ;  /* 0x0000000000007918 */ /* 0x000fe20000000000 */
[----:B------:R-:W-:Y:S01]  /*0ec0*/  LOP3.LUT R0, R58, 0x1f, RZ, 0xc0, !PT ;  /* 0x0000001f3a007812 */ /* 0x000fe200078ec0ff */
[----:B------:R-:W-:Y:S02]  /*0ed0*/  UISETP.NE.AND UP6, UPT, UR20, URZ, UPT ;  /* 0x000000ff1400728c */ /* 0x000fe4000bfc5270 */
[----:B----4-:R-:W-:-:S09]  /*0ee0*/  UISETP.EQ.U32.AND UP0, UPT, UR31, 0x1, UPT ;  /* 0x000000011f00788c */ /* 0x010fd2000bf02070 */
[----:B------:R-:W-:Y:S05]  /*0ef0*/  BRA.U !UP0, `(.L_x_16) ;  /* 0x0000000108087547 */ /* 0x000fea000b800000 */
[----:B-123--:R-:W-:Y:S01]  /*0f00*/  UCGABAR_ARV ;  /* 0x00000000000079c7 */ /* 0x00efe20008000000 */
[----:B------:R-:W-:Y:S05]  /*0f10*/  BRA `(.L_x_17) ;  /* 0x0000000000047947 */ /* 0x000fea0003800000 */
.L_x_16:
[----:B-123--:R-:W-:Y:S01]  /*0f20*/  NOP ;  /* 0x0000000000007918 */ /* 0x00efe20000000000 */
.L_x_17:
[----:B------:R-:W1:Y:S01]  /*0f30*/  S2UR UR29, SR_CTAID.X ;  /* 0x00000000001d79c3 */ /* 0x000e620000002500 */
[----:B------:R-:W-:-:S05]  /*0f40*/  CS2R.32 R52, SR_CgaSize ;  /* 0x0000000000347805 */ /* 0x000fca0000008a00 */
[----:B------:R-:W-:-:S05]  /*0f50*/  IMAD R52, R52, -0xa0, RZ ;  /* 0xffffff6034347824 */ /* 0x000fca00078e02ff */
[----:B------:R-:W-:-:S14]  /*0f60*/  R2UR UR5, R52 ;  /* 0x00000000340572ca */ /* 0x000fdc00000e0000 */
[----:B------:R-:W2:Y:S01]  /*0f70*/  LDCU UR5, c[0x0][UR5+0x2b0] ;  /* 0x00005600050577ac */ /* 0x000ea20008000800 */
[----:B------:R-:W-:-:S05]  /*0f80*/  CS2R.32 R52, SR_CgaSize ;  /* 0x0000000000347805 */ /* 0x000fca0000008a00 */
[----:B------:R-:W-:-:S05]  /*0f90*/  IMAD R52, R52, -0xa0, RZ ;  /* 0xffffff6034347824 */ /* 0x000fca00078e02ff */
[----:B------:R-:W-:-:S14]  /*0fa0*/  R2UR UR4, R52 ;  /* 0x00000000340472ca */ /* 0x000fdc00000e0000 */
[----:B------:R-:W3:Y:S01]  /*0fb0*/  LDCU UR4, c[0x0][UR4+0x2b4] ;  /* 0x00005680040477ac */ /* 0x000ee20008000800 */
[----:B------:R-:W4:Y:S01]  /*0fc0*/  S2UR UR32, SR_CTAID.Y ;  /* 0x00000000002079c3 */ /* 0x000f220000002600 */
[----:B------:R-:W-:-:S05]  /*0fd0*/  CS2R.32 R52, SR_CgaSize ;  /* 0x0000000000347805 */ /* 0x000fca0000008a00 */
[----:B------:R-:W-:-:S05]  /*0fe0*/  IMAD R52, R52, -0xa0, RZ ;  /* 0xffffff6034347824 */ /* 0x000fca00078e02ff */
[----:B------:R-:W-:-:S14]  /*0ff0*/  R2UR UR7, R52 ;  /* 0x00000000340772ca */ /* 0x000fdc00000e0000 */
[----:B------:R-:W3:Y:S01]  /*1000*/  LDCU UR7, c[0x0][UR7+0x2a0] ;  /* 0x00005400070777ac */ /* 0x000ee20008000800 */
[----:B------:R-:W-:-:S05]  /*1010*/  CS2R.32 R52, SR_CgaSize ;  /* 0x0000000000347805 */ /* 0x000fca0000008a00 */
[----:B------:R-:W-:-:S05]  /*1020*/  IMAD R52, R52, -0xa0, RZ ;  /* 0xffffff6034347824 */ /* 0x000fca00078e02ff */
[----:B------:R-:W-:-:S14]  /*1030*/  R2UR UR8, R52 ;  /* 0x00000000340872ca */ /* 0x000fdc00000e0000 */
[----:B------:R-:W3:Y:S01]  /*1040*/  LDCU UR8, c[0x0][UR8+0x2a4] ;  /* 0x00005480080877ac */ /* 0x000ee20008000800 */
[----:B------:R-:W-:Y:S02]  /*1050*/  ULOP3.LUT UR46, UR54, 0x1, URZ, 0xc0, !UPT ;  /* 0x00000001362e7892 */ /* 0x000fe4000f8ec0ff */
[----:B------:R-:W-:Y:S02]  /*1060*/  USHF.R.U32.HI UR34, URZ, 0x1, UR54 ;  /* 0x00000001ff227899 */ /* 0x000fe40008011636 */
[----:B------:R-:W-:Y:S02]  /*1070*/  UISETP.GT.U32.AND UP1, UPT, UR46, 0xffff, UPT ;  /* 0x0000ffff2e00788c */ /* 0x000fe4000bf24070 */
[----:B------:R-:W-:Y:S01]  /*1080*/  USHF.L.U32 UR28, UR54, 0x9, URZ ;  /* 0x00000009361c7899 */ /* 0x000fe200080006ff */
[----:B-1----:R-:W-:Y:S01]  /*1090*/  I2FP.F32.U32 R3, UR29 ;  /* 0x0000001d00037c45 */ /* 0x002fe20008201000 */
[----:B------:R-:W-:Y:S01]  /*10a0*/  USHF.L.U32 UR27, UR54, 0xb, URZ ;  /* 0x0000000b361b7899 */ /* 0x000fe200080006ff */
[----:B------:R-:W1:Y:S03]  /*10b0*/  LDCU UR25, c[0x0][0xb24] ;  /* 0x00016480ff1977ac */ /* 0x000e660008000800 */
[----:B--2---:R-:W-:Y:S01]  /*10c0*/  FMUL R3, R3, UR5 ;  /* 0x0000000503037c20 */ /* 0x004fe20008400000 */
[----:B------:R-:W2:Y:S01]  /*10d0*/  LDCU UR40, c[0x0][0xb24] ;  /* 0x00016480ff2877ac */ /* 0x000ea20008000800 */
[----:B----4-:R-:W-:-:S04]  /*10e0*/  I2FP.F32.U32 R2, UR32 ;  /* 0x0000002000027c45 */ /* 0x010fc80008201000 */
[----:B------:R-:W4:Y:S01]  /*10f0*/  F2I.U32.TRUNC.NTZ R3, R3 ;  /* 0x0000000300037305 */ /* 0x000f22000020f000 */
[----:B------:R-:W1:Y:S01]  /*1100*/  LDCU UR30, c[0x0][0xb30] ;  /* 0x00016600ff1e77ac */ /* 0x000e620008000800 */
[----:B---3--:R-:W-:Y:S01]  /*1110*/  FMUL R2, R2, UR4 ;  /* 0x0000000402027c20 */ /* 0x008fe20008400000 */
[----:B------:R-:W-:Y:S01]  /*1120*/  ULOP3.LUT UR4, UR54, 0x6, URZ, 0xc0, !UPT ;  /* 0x0000000636047892 */ /* 0x000fe2000f8ec0ff */
[----:B------:R-:W-:-:S04]  /*1130*/  UMOV UR14, 0x55 ;  /* 0x00000055000e7882 */ /* 0x000fc80000000000 */
[----:B------:R-:W3:Y:S01]  /*1140*/  F2I.U32.TRUNC.NTZ R2, R2 ;  /* 0x0000000200027305 */ /* 0x000ee2000020f000 */
[----:B------:R-:W-:Y:S01]  /*1150*/  UISETP.GT.U32.AND UP0, UPT, UR4, 0xffff, UPT ;  /* 0x0000ffff0400788c */ /* 0x000fe2000bf04070 */
[----:B------:R-:W-:Y:S01]  /*1160*/  UMOV UR15, 0x3 ;  /* 0x00000003000f7882 */ /* 0x000fe20000000000 */
[----:B------:R-:W-:Y:S02]  /*1170*/  USEL UR24, UR46, 0xffff, !UP1 ;  /* 0x0000ffff2e187887 */ /* 0x000fe4000c800000 */
[----:B------:R-:W-:Y:S01]  /*1180*/  USEL UR21, UR4, 0xffff, !UP0 ;  /* 0x0000ffff04157887 */ /* 0x000fe2000c000000 */
[----:B----4-:R-:W-:Y:S02]  /*1190*/  R2UR UR5, R3 ;  /* 0x00000000030572ca */ /* 0x010fe400000e0000 */
[----:B---3--:R-:W-:Y:S02]  /*11a0*/  R2UR UR6, R2 ;  /* 0x00000000020672ca */ /* 0x008fe400000e0000 */
[----:B------:R-:W-:-:S09]  /*11b0*/  PRMT R2, RZ, 0x7610, R2 ;  /* 0x00007610ff027816 */ /* 0x000fd20000000002 */
[----:B------:R-:W-:-:S04]  /*11c0*/  UIADD3 UR5, UPT, UPT, -UR5, URZ, URZ ;  /* 0x000000ff05057290 */ /* 0x000fc8000fffe1ff */
[----:B------:R-:W-:Y:S02]  /*11d0*/  UIMAD UR5, UR7, UR5, UR29 ;  /* 0x00000005070572a4 */ /* 0x000fe4000f8e021d */
[----:B------:R-:W-:-:S04]  /*11e0*/  UIADD3 UR4, UPT, UPT, -UR6, URZ, URZ ;  /* 0x000000ff06047290 */ /* 0x000fc8000fffe1ff */
[----:B------:R-:W-:Y:S01]  /*11f0*/  IMAD.U32 R52, RZ, RZ, UR5 ;  /* 0x00000005ff347e24 */ /* 0x000fe2000f8e00ff */
[----:B------:R-:W-:-:S06]  /*1200*/  UIMAD UR4, UR8, UR4, UR32 ;  /* 0x00000004080472a4 */ /* 0x000fcc000f8e0220 */
[----:B------:R-:W-:Y:S01]  /*1210*/  IMAD.U32 R51, RZ, RZ, UR4 ;  /* 0x00000004ff337e24 */ /* 0x000fe2000f8e00ff */
[----:B-12---:R-:W-:Y:S06]  /*1220*/  BRA.U UP6, `(.L_x_18) ;  /* 0x0000000106747547 */ /* 0x006fec000b800000 */
[----:B------:R-:W-:Y:S02]  /*1230*/  R2UR UR4, R51 ;  /* 0x00000000330472ca */ /* 0x000fe400000e0000 */
[----:B------:R-:W-:-:S11]  /*1240*/  R2UR UR7, R52 ;  /* 0x00000000340772ca */ /* 0x000fd600000e0000 */
[----:B------:R-:W-:Y:S02]  /*1250*/  UISETP.NE.AND UP2, UPT, UR4, 0x2, UPT ;  /* 0x000000020400788c */ /* 0x000fe4000bf45270 */
[----:B------:R-:W-:Y:S02]  /*1260*/  UISETP.NE.AND UP4, UPT, UR4, URZ, UPT ;  /* 0x000000ff0400728c */ /* 0x000fe4000bf85270 */
[----:B------:R-:W-:Y:S02]  /*1270*/  UISETP.NE.AND UP0, UPT, UR4, 0x1, UPT ;  /* 0x000000010400788c */ /* 0x000fe4000bf05270 */
[----:B------:R-:W-:Y:S02]  /*1280*/  UISETP.NE.AND UP1, UPT, UR4, 0x3, UPT ;  /* 0x000000030400788c */ /* 0x000fe4000bf25270 */
[----:B------:R-:W-:Y:S02]  /*1290*/  USEL UR4, URZ, 0x10, UP2 ;  /* 0x00000010ff047887 */ /* 0x000fe40009000000 */
[----:B------:R-:W-:-:S02]  /*12a0*/  USEL UR12, URZ, 0x20, UP2 ;  /* 0x00000020ff0c7887 */ /* 0x000fc40009000000 */
[----:B------:R-:W-:Y:S02]  /*12b0*/  UISETP.NE.AND UP3, UPT, UR7, URZ, UPT ;  /* 0x000000ff0700728c */ /* 0x000fe4000bf65270 */
[----:B------:R-:W-:Y:S02]  /*12c0*/  USEL UR5, URZ, 0x4, UP0 ;  /* 0x00000004ff057887 */ /* 0x000fe40008000000 */
[----:B------:R-:W-:Y:S02]  /*12d0*/  UISETP.NE.AND UP2, UPT, UR7, URZ, UP4 ;  /* 0x000000ff0700728c */ /* 0x000fe4000a745270 */
[----:B------:R-:W-:Y:S02]  /*12e0*/  USEL UR11, URZ, 0x8, UP0 ;  /* 0x00000008ff0b7887 */ /* 0x000fe40008000000 */
[----:B------:R-:W-:Y:S02]  /*12f0*/  UISETP.NE.AND UP0, UPT, UR7, 0x1, UPT ;  /* 0x000000010700788c */ /* 0x000fe4000bf05270 */
[----:B------:R-:W-:-:S02]  /*1300*/  USEL UR6, URZ, 0x2, UP4 ;  /* 0x00000002ff067887 */ /* 0x000fc4000a000000 */
[----:B------:R-:W-:Y:S02]  /*1310*/  USEL UR7, URZ, 0x40, UP1 ;  /* 0x00000040ff077887 */ /* 0x000fe40008800000 */
[----:B------:R-:W-:Y:S02]  /*1320*/  USEL UR10, URZ, 0x1, UP2 ;  /* 0x00000001ff0a7887 */ /* 0x000fe40009000000 */
[----:B------:R-:W-:Y:S02]  /*1330*/  USEL UR8, UR5, 0x4, UP3 ;  /* 0x0000000405087887 */ /* 0x000fe40009800000 */
[----:B------:R-:W-:Y:S02]  /*1340*/  USEL UR4, UR4, 0x10, UP3 ;  /* 0x0000001004047887 */ /* 0x000fe40009800000 */
[----:B------:R-:W-:Y:S02]  /*1350*/  USEL UR9, UR7, 0x40, UP3 ;  /* 0x0000004007097887 */ /* 0x000fe40009800000 */
[----:B------:R-:W-:-:S02]  /*1360*/  USEL UR5, UR6, 0x2, UP0 ;  /* 0x0000000206057887 */ /* 0x000fc40008000000 */
[----:B------:R-:W-:Y:S02]  /*1370*/  UIADD3 UR4, UPT, UPT, UR4, UR8, UR10 ;  /* 0x0000000804047290 */ /* 0x000fe4000fffe00a */
[----:B------:R-:W-:Y:S02]  /*1380*/  USEL UR13, URZ, 0x80, UP1 ;  /* 0x00000080ff0d7887 */ /* 0x000fe40008800000 */
[----:B------:R-:W-:Y:S02]  /*1390*/  USEL UR7, UR11, 0x8, UP0 ;  /* 0x000000080b077887 */ /* 0x000fe40008000000 */
[----:B------:R-:W-:Y:S02]  /*13a0*/  USEL UR6, UR12, 0x20, UP0 ;  /* 0x000000200c067887 */ /* 0x000fe40008000000 */
[----:B------:R-:W-:Y:S02]  /*13b0*/  UIADD3 UR4, UPT, UPT, UR5, UR9, UR4 ;  /* 0x0000000905047290 */ /* 0x000fe4000fffe004 */
[----:B------:R-:W-:-:S02]  /*13c0*/  USEL UR5, UR13, 0x80, UP0 ;  /* 0x000000800d057887 */ /* 0x000fc40008000000 */
[----:B------:R-:W-:-:S04]  /*13d0*/  UIADD3 UR4, UPT, UPT, UR6, UR7, UR4 ;  /* 0x0000000706047290 */ /* 0x000fc8000fffe004 */
[----:B------:R-:W-:-:S06]  /*13e0*/  UIADD3 UR4, UPT, UPT, UR4, UR5, URZ ;  /* 0x0000000504047290 */ /* 0x000fcc000fffe0ff */
[----:B------:R-:W-:-:S07]  /*13f0*/  IMAD.U32 R2, RZ, RZ, UR4 ;  /* 0x00000004ff027e24 */ /* 0x000fce000f8e00ff */
.L_x_18:
[----:B------:R-:W1:Y:S01]  /*1400*/  S2UR UR36, SR_CTAID.Z ;  /* 0x00000000002479c3 */ /* 0x000e620000002700 */
[----:B------:R-:W-:Y:S02]  /*1410*/  UISETP.GE.AND UP0, UPT, UR25, 0x1, UPT ;  /* 0x000000011900788c */ /* 0x000fe4000bf06270 */
[----:B------:R-:W-:Y:S02]  /*1420*/  ULOP3.LUT UR24, UR24, 0xffff, URZ, 0xc0, !UPT ;  /* 0x0000ffff18187892 */ /* 0x000fe4000f8ec0ff */
[----:B------:R-:W-:Y:S02]  /*1430*/  ULOP3.LUT UR21, UR21, 0xffff, URZ, 0xc0, !UPT ;  /* 0x0000ffff15157892 */ /* 0x000fe4000f8ec0ff */
[----:B------:R-:W-:Y:S02]  /*1440*/  UISETP.NE.AND UP3, UPT, UR20, 0x2, UPT ;  /* 0x000000021400788c */ /* 0x000fe4000bf65270 */
[----:B------:R-:W-:Y:S02]  /*1450*/  ULOP3.LUT UR28, UR28, 0xc00, URZ, 0xc0, !UPT ;  /* 0x00000c001c1c7892 */ /* 0x000fe4000f8ec0ff */
[----:B------:R-:W-:-:S02]  /*1460*/  ULOP3.LUT UR27, UR27, 0x800, URZ, 0xc0, !UPT ;  /* 0x000008001b1b7892 */ /* 0x000fc4000f8ec0ff */
[----:B------:R-:W-:Y:S02]  /*1470*/  USHF.L.U32 UR24, UR14, UR24, URZ ;  /* 0x000000180e187299 */ /* 0x000fe400080006ff */
[----:B------:R-:W-:Y:S01]  /*1480*/  USHF.L.U32 UR21, UR15, UR21, URZ ;  /* 0x000000150f157299 */ /* 0x000fe200080006ff */
[----:B------:R-:W-:Y:S11]  /*1490*/  BRA.U !UP0, `(.L_x_19) ;  /* 0x0000000108d47547 */ /* 0x000ff6000b800000 */
[----:B------:R-:W2:Y:S01]  /*14a0*/  LDCU.128 UR12, c[0x0][0xb10] ;  /* 0x00016200ff0c77ac */ /* 0x000ea20008000c00 */
[----:B------:R-:W3:Y:S01]  /*14b0*/  LDCU UR6, c[0x0][0x370] ;  /* 0x00006e00ff0677ac */ /* 0x000ee20008000800 */
[----:B------:R-:W4:Y:S01]  /*14c0*/  LDCU UR5, c[0x0][0x374] ;  /* 0x00006e80ff0577ac */ /* 0x000f220008000800 */
[----:B------:R-:W1:Y:S01]  /*14d0*/  LDCU UR26, c[0x0][0xb0c] ;  /* 0x00016180ff1a77ac */ /* 0x000e620008000800 */
[----:B------:R-:W1:Y:S01]  /*14e0*/  LDCU UR7, c[0x0][0xb20] ;  /* 0x00016400ff0777ac */ /* 0x000e620008000800 */
[----:B------:R-:W1:Y:S01]  /*14f0*/  LDCU.64 UR8, c[0x0][0xb28] ;  /* 0x00016500ff0877ac */ /* 0x000e620008000a00 */
[----:B--2---:R-:W-:Y:S02]  /*1500*/  UISETP.NE.AND UP0, UPT, UR14, 0x1, UPT ;  /* 0x000000010e00788c */ /* 0x004fe4000bf05270 */
[----:B----4-:R-:W-:Y:S02]  /*1510*/  UIMAD.WIDE.U32 UR10, UR5, UR15, URZ ;  /* 0x0000000f050a72a5 */ /* 0x010fe4000f8e00ff */
[----:B---3--:R-:W-:-:S02]  /*1520*/  UIMAD.WIDE.U32 UR18, UR6, UR12, URZ ;  /* 0x0000000c061272a5 */ /* 0x008fc4000f8e00ff */
[----:B-1----:R-:W-:Y:S02]  /*1530*/  UISETP.NE.AND UP1, UPT, UR26, 0x1, UPT ;  /* 0x000000011a00788c */ /* 0x002fe4000bf25270 */
[----:B------:R-:W-:Y:S01]  /*1540*/  UISETP.NE.AND UP2, UPT, UR25, 0x1, UPT ;  /* 0x000000011900788c */ /* 0x000fe2000bf45270 */
[----:B------:R-:W-:Y:S02]  /*1550*/  UMOV UR10, UR11 ;  /* 0x0000000b000a7c82 */ /* 0x000fe40008000000 */
[----:B------:R-:W-:Y:S01]  /*1560*/  UMOV UR18, UR19 ;  /* 0x0000001300127c82 */ /* 0x000fe20008000000 */
[----:B------:R-:W-:Y:S02]  /*1570*/  @UP0 USHF.R.U32.HI UR5, URZ, UR7, UR10 ;  /* 0x00000007ff050299 */ /* 0x000fe4000801160a */
[----:B------:R-:W-:Y:S02]  /*1580*/  UIMAD.WIDE.U32 UR22, UR32, UR15, URZ ;  /* 0x0000000f201672a5 */ /* 0x000fe4000f8e00ff */
[----:B------:R-:W-:-:S02]  /*1590*/  UIMAD.WIDE.U32 UR10, UR5, UR8, URZ ;  /* 0x00000008050a72a5 */ /* 0x000fc4000f8e00ff */
[----:B------:R-:W-:Y:S02]  /*15a0*/  @UP1 USHF.R.U32.HI UR6, URZ, UR13, UR18 ;  /* 0x0000000dff061299 */ /* 0x000fe40008011612 */
[----:B------:R-:W-:Y:S02]  /*15b0*/  UIMAD.WIDE.U32 UR16, UR29, UR12, URZ ;  /* 0x0000000c1d1072a5 */ /* 0x000fe4000f8e00ff */
[----:B------:R-:W-:Y:S01]  /*15c0*/  UIMAD.WIDE.U32 UR18, UR6, UR8, URZ ;  /* 0x00000008061272a5 */ /* 0x000fe2000f8e00ff */
[----:B------:R-:W-:Y:S01]  /*15d0*/  UMOV UR4, UR23 ;  /* 0x0000001700047c82 */ /* 0x000fe20008000000 */
[----:B------:R-:W-:Y:S01]  /*15e0*/  UMOV UR10, UR11 ;  /* 0x0000000b000a7c82 */ /* 0x000fe20008000000 */
[----:B------:R-:W-:Y:S02]  /*15f0*/  USHF.R.U32.HI UR4, URZ, UR7, UR4 ;  /* 0x00000007ff047299 */ /* 0x000fe40008011604 */
[----:B------:R-:W-:Y:S01]  /*1600*/  @UP2 USHF.R.U32.HI UR5, URZ, UR9, UR10 ;  /* 0x00000009ff052299 */ /* 0x000fe2000801160a */
[----:B------:R-:W-:Y:S01]  /*1610*/  UMOV UR16, UR17 ;  /* 0x0000001100107c82 */ /* 0x000fe20008000000 */
[----:B------:R-:W-:Y:S01]  /*1620*/  UMOV UR18, UR19 ;  /* 0x0000001300127c82 */ /* 0x000fe20008000000 */
[----:B------:R-:W-:-:S02]  /*1630*/  USHF.R.U32.HI UR13, URZ, UR13, UR16 ;  /* 0x0000000dff0d7299 */ /* 0x000fc40008011610 */
[----:B------:R-:W-:Y:S02]  /*1640*/  USEL UR4, UR32, UR4, !UP0 ;  /* 0x0000000420047287 */ /* 0x000fe4000c000000 */
[----:B------:R-:W-:Y:S02]  /*1650*/  @UP2 USHF.R.U32.HI UR6, URZ, UR9, UR18 ;  /* 0x00000009ff062299 */ /* 0x000fe40008011612 */
[----:B------:R-:W-:Y:S02]  /*1660*/  UIMAD UR7, UR5, UR25, URZ ;  /* 0x00000019050772a4 */ /* 0x000fe4000f8e02ff */
[----:B------:R-:W-:Y:S02]  /*1670*/  USEL UR5, UR29, UR13, !UP1 ;  /* 0x0000000d1d057287 */ /* 0x000fe4000c800000 */
[----:B------:R-:W-:Y:S02]  /*1680*/  UIMAD UR12, UR6, UR25, URZ ;  /* 0x00000019060c72a4 */ /* 0x000fe4000f8e02ff */
[----:B------:R-:W-:-:S02]  /*1690*/  UISETP.GE.AND UP0, UPT, UR4, UR7, UPT ;  /* 0x000000070400728c */ /* 0x000fc4000bf06270 */
[----:B------:R-:W-:Y:S02]  /*16a0*/  UIMAD.WIDE.U32 UR10, UR4, UR8, URZ ;  /* 0x00000008040a72a5 */ /* 0x000fe4000f8e00ff */
[----:B------:R-:W-:Y:S02]  /*16b0*/  UISETP.GE.OR UP0, UPT, UR5, UR12, UP0 ;  /* 0x0000000c0500728c */ /* 0x000fe40008706670 */
[----:B------:R-:W-:Y:S02]  /*16c0*/  UIMAD.WIDE.U32 UR12, UR5, UR8, URZ ;  /* 0x00000008050c72a5 */ /* 0x000fe4000f8e00ff */
[----:B------:R-:W-:Y:S01]  /*16d0*/  UIADD3 UR10, UPT, UPT, -UR4, URZ, URZ ;  /* 0x000000ff040a7290 */ /* 0x000fe2000fffe1ff */
[----:B------:R-:W-:Y:S01]  /*16e0*/  UMOV UR8, UR11 ;  /* 0x0000000b00087c82 */ /* 0x000fe20008000000 */
[----:B------:R-:W-:Y:S02]  /*16f0*/  UIADD3 UR11, UPT, UPT, -UR5, URZ, URZ ;  /* 0x000000ff050b7290 */ /* 0x000fe4000fffe1ff */
[----:B------:R-:W-:-:S03]  /*1700*/  USHF.R.U32.HI UR8, URZ, UR9, UR8 ;  /* 0x00000009ff087299 */ /* 0x000fc60008011608 */
[----:B------:R-:W-:Y:S01]  /*1710*/  @!UP0 UMOV UR7, UR13 ;  /* 0x0000000d00078c82 */ /* 0x000fe20008000000 */
[----:B------:R-:W-:Y:S02]  /*1720*/  UIMAD UR32, UR14, UR10, UR32 ;  /* 0x0000000a0e2072a4 */ /* 0x000fe4000f8e0220 */
[----:B------:R-:W-:Y:S02]  /*1730*/  USEL UR8, UR4, UR8, !UP2 ;  /* 0x0000000804087287 */ /* 0x000fe4000d000000 */
[----:B------:R-:W-:Y:S02]  /*1740*/  @!UP0 USHF.R.U32.HI UR7, URZ, UR9, UR7 ;  /* 0x00000009ff078299 */ /* 0x000fe40008011607 */
[----:B------:R-:W-:Y:S02]  /*1750*/  UIADD3 UR9, UPT, UPT, -UR8, URZ, URZ ;  /* 0x000000ff08097290 */ /* 0x000fe4000fffe1ff */
[----:B------:R-:W-:Y:S02]  /*1760*/  @!UP0 USEL UR7, UR5, UR7, !UP2 ;  /* 0x0000000705078287 */ /* 0x000fe4000d000000 */
[----:B------:R-:W-:-:S02]  /*1770*/  UIMAD UR9, UR25, UR9, UR4 ;  /* 0x00000009190972a4 */ /* 0x000fc4000f8e0204 */
[----:B------:R-:W-:Y:S02]  /*1780*/  @!UP0 UIADD3 UR8, UPT, UPT, UR8, -UR7, URZ ;  /* 0x8000000708088290 */ /* 0x000fe4000fffe0ff */
[----:B------:R-:W-:Y:S02]  /*1790*/  @!UP0 UIMAD UR6, UR9, UR6, UR7 ;  /* 0x00000006090682a4 */ /* 0x000fe4000f8e0207 */
[----:B------:R-:W-:Y:S02]  /*17a0*/  @!UP0 UIMAD UR4, UR8, UR25, UR5 ;  /* 0x00000019080482a4 */ /* 0x000fe4000f8e0205 */
[----:B------:R-:W-:Y:S02]  /*17b0*/  UIMAD UR29, UR26, UR11, UR29 ;  /* 0x0000000b1a1d72a4 */ /* 0x000fe4000f8e021d */
[----:B------:R-:W-:Y:S01]  /*17c0*/  UIMAD UR32, UR4, UR14, UR32 ;  /* 0x0000000e042072a4 */ /* 0x000fe2000f8e0220 */
[----:B------:R-:W-:Y:S02]  /*17d0*/  @!UP0 UMOV UR5, UR6 ;  /* 0x0000000600058c82 */ /* 0x000fe40008000000 */
[----:B------:R-:W-:-:S12]  /*17e0*/  UIMAD UR29, UR5, UR26, UR29 ;  /* 0x0000001a051d72a4 */ /* 0x000fd8000f8e021d */
.L_x_19:
[----:B------:R-:W-:-:S09]  /*17f0*/  UISETP.NE.AND UP0, UPT, UR30, 0x1, UPT ;  /* 0x000000011e00788c */ /* 0x000fd2000bf05270 */
[----:B------:R-:W-:Y:S05]  /*1800*/  BRA.U UP0, `(.L_x_20) ;  /* 0x0000000100447547 */ /* 0x000fea000b800000 */
[----:B------:R-:W2:Y:S01]  /*1810*/  LDCU.128 UR8, c[0x0][0xb10] ;  /* 0x00016200ff0877ac */ /* 0x000ea20008000c00 */
[----:B------:R-:W3:Y:S01]  /*1820*/  LDCU UR12, c[0x0][0xb0c] ;  /* 0x00016180ff0c77ac */ /* 0x000ee20008000800 */
[----:B------:R-:W4:Y:S01]  /*1830*/  LDCU UR13, c[0x0][0xb20] ;  /* 0x00016400ff0d77ac */ /* 0x000f220008000800 */
[----:B--2---:R-:W-:Y:S02]  /*1840*/  UIMAD.WIDE.U32 UR6, UR29, UR8, URZ ;  /* 0x000000081d0672a5 */ /* 0x004fe4000f8e00ff */
[----:B------:R-:W-:Y:S02]  /*1850*/  UIMAD.WIDE.U32 UR4, UR32, UR11, URZ ;  /* 0x0000000b200472a5 */ /* 0x000fe4000f8e00ff */
[----:B---3--:R-:W-:Y:S02]  /*1860*/  UISETP.NE.AND UP1, UPT, UR12, 0x1, UPT ;  /* 0x000000010c00788c */ /* 0x008fe4000bf25270 */
[----:B------:R-:W-:Y:S01]  /*1870*/  UISETP.NE.AND UP0, UPT, UR10, 0x1, UPT ;  /* 0x000000010a00788c */ /* 0x000fe2000bf05270 */
[----:B------:R-:W-:-:S02]  /*1880*/  UMOV UR6, UR7 ;  /* 0x0000000700067c82 */ /* 0x000fc40008000000 */
[----:B------:R-:W-:Y:S01]  /*1890*/  UMOV UR4, UR5 ;  /* 0x0000000500047c82 */ /* 0x000fe20008000000 */
[----:B------:R-:W-:Y:S02]  /*18a0*/  USHF.R.U32.HI UR9, URZ, UR9, UR6 ;  /* 0x00000009ff097299 */ /* 0x000fe40008011606 */
[----:B----4-:R-:W-:Y:S02]  /*18b0*/  USHF.R.U32.HI UR4, URZ, UR13, UR4 ;  /* 0x0000000dff047299 */ /* 0x010fe40008011604 */
[----:B------:R-:W-:Y:S02]  /*18c0*/  USEL UR5, UR29, UR9, !UP1 ;  /* 0x000000091d057287 */ /* 0x000fe4000c800000 */
[----:B------:R-:W-:-:S04]  /*18d0*/  USEL UR4, UR32, UR4, !UP0 ;  /* 0x0000000420047287 */ /* 0x000fc8000c000000 */
[----:B------:R-:W-:Y:S02]  /*18e0*/  UIADD3 UR6, UPT, UPT, UR5, -UR4, URZ ;  /* 0x8000000405067290 */ /* 0x000fe4000fffe0ff */
[----:B------:R-:W-:Y:S02]  /*18f0*/  UIADD3 UR4, UPT, UPT, -UR5, UR4, URZ ;  /* 0x0000000405047290 */ /* 0x000fe4000fffe1ff */
[----:B------:R-:W-:Y:S02]  /*1900*/  UIMAD UR32, UR6, UR10, UR32 ;  /* 0x0000000a062072a4 */ /* 0x000fe4000f8e0220 */
[----:B------:R-:W-:-:S12]  /*1910*/  UIMAD UR29, UR4, UR12, UR29 ;  /* 0x0000000c041d72a4 */ /* 0x000fd8000f8e021d */
.L_x_20:
[----:B------:R-:W-:-:S09]  /*1920*/  UISETP.EQ.U32.AND UP0, UPT, UR31, 0x1, UPT ;  /* 0x000000011f00788c */ /* 0x000fd2000bf02070 */
[----:B------:R-:W-:Y:S05]  /*1930*/  BRA.U !UP0, `(.L_x_21) ;  /* 0x00000001080c7547 */ /* 0x000fea000b800000 */
[----:B------:R-:W-:Y:S01]  /*1940*/  UCGABAR_WAIT ;  /* 0x0000000000007dc7 */ /* 0x000fe20008000000 */
[----:B------:R-:W-:Y:S01]  /*1950*/  CCTL.IVALL ;  /* 0x00000000ff00798f */ /* 0x000fe20002000000 */
[----:B------:R-:W-:Y:S05]  /*1960*/  BRA `(.L_x_22) ;  /* 0x0000000000047947 */ /* 0x000fea0003800000 */
.L_x_21:
[----:B------:R-:W-:Y:S06]  /*1970*/  BAR.SYNC.DEFER_BLOCKING 0x0 ;  /* 0x0000000000007b1d */ /* 0x000fec0000010000 */
.L_x_22:
[----:B------:R-:W-:Y:S05]  /*1980*/  BRA.U UP3, `(.L_x_23) ;  /* 0x0000001903307547 */ /* 0x000fea000b800000 */
[----:B------:R-:W2:Y:S01]  /*1990*/  LDCU UR6, c[0x0][0x38c] ;  /* 0x00007180ff0677ac */ /* 0x000ea20008000800 */
[----:B------:R-:W-:Y:S01]  /*19a0*/  PLOP3.LUT P1, PT, PT, PT, UP5, 0x80, 0x8 ;  /* 0x000000000008781c */ /* 0x000fe20003f2f058 */
[----:B------:R-:W-:Y:S01]  /*19b0*/  IMAD.MOV.U32 R12, RZ, RZ, 0x1 ;  /* 0x00000001ff0c7424 */ /* 0x000fe200078e00ff */
[----:B------:R-:W-:Y:S01]  /*19c0*/  ISETP.EQ.OR P2, PT, R0, RZ, P3 ;  /* 0x000000ff0000720c */ /* 0x000fe20001f42670 */
[----:B------:R-:W-:Y:S01]  /*19d0*/  UISETP.NE.AND UP1, UPT, UR20, URZ, UPT ;  /* 0x000000ff1400728c */ /* 0x000fe2000bf25270 */
[----:B------:R-:W-:Y:S02]  /*19e0*/  PLOP3.LUT P1, PT, P1, PT, PT, 0x8, 0x80 ;  /* 0x000000000080781c */ /* 0x000fe40000f2e170 */
[----:B------:R-:W-:Y:S01]  /*19f0*/  CS2R R10, SRZ ;  /* 0x00000000000a7805 */ /* 0x000fe2000001ff00 */
[----:B------:R-:W-:Y:S01]  /*1a00*/  IMAD.MOV.U32 R9, RZ, RZ, RZ ;  /* 0x000000ffff097224 */ /* 0x000fe200078e00ff */
[----:B------:R-:W3:Y:S01]  /*1a10*/  LDCU UR41, c[0x0][0x370] ;  /* 0x00006e00ff2977ac */ /* 0x000ee20008000800 */
[----:B------:R-:W-:Y:S01]  /*1a20*/  IMAD.MOV.U32 R8, RZ, RZ, 0x1 ;  /* 0x00000001ff087424 */ /* 0x000fe200078e00ff */
[----:B------:R-:W4:Y:S01]  /*1a30*/  LDCU.64 UR30, c[0x0][0x348] ;  /* 0x00006900ff1e77ac */ /* 0x000f220008000a00 */
[----:B------:R-:W1:Y:S01]  /*1a40*/  LDCU UR39, c[0x0][0x374] ;  /* 0x00006e80ff2777ac */ /* 0x000e620008000800 */
[----:B--2---:R-:W-:-:S02]  /*1a50*/  UIADD3 UR5, UPT, UPT, UR6, 0x3f, URZ ;  /* 0x0000003f06057890 */ /* 0x004fc4000fffe0ff */
[----:B------:R-:W-:Y:S02]  /*1a60*/  UIADD3 UR47, UPT, UPT, UR6, 0x7e, URZ ;  /* 0x0000007e062f7890 */ /* 0x000fe4000fffe0ff */
[----:B------:R-:W-:Y:S02]  /*1a70*/  USHF.R.S32.HI UR4, URZ, 0x1f, UR5 ;  /* 0x0000001fff047899 */ /* 0x000fe40008011405 */
[----:B------:R-:W-:Y:S02]  /*1a80*/  USEL UR26, UR33, 0x2, UP1 ;  /* 0x00000002211a7887 */ /* 0x000fe40008800000 */
[----:B------:R-:W-:Y:S02]  /*1a90*/  ULEA.HI UR4, UR4, UR5, URZ, 0x6 ;  /* 0x0000000504047291 */ /* 0x000fe4000f8f30ff */
[----:B------:R-:W-:Y:S02]  /*1aa0*/  USHF.L.U32 UR5, UR34, 0x4, URZ ;  /* 0x0000000422057899 */ /* 0x000fe400080006ff */
[----:B------:R-:W-:-:S02]  /*1ab0*/  USHF.R.S32.HI UR43, URZ, 0x6, UR4 ;  /* 0x00000006ff2b7899 */ /* 0x000fc40008011404 */
[----:B------:R-:W-:Y:S02]  /*1ac0*/  UIADD3 UR4, UPT, UPT, UR6, -0x1, URZ ;  /* 0xffffffff06047890 */ /* 0x000fe4000fffe0ff */
[----:B------:R-:W-:Y:S02]  /*1ad0*/  UISETP.LT.U32.AND UP0, UPT, UR43, 0xd, UPT ;  /* 0x0000000d2b00788c */ /* 0x000fe4000bf01070 */
[----:B------:R-:W-:Y:S02]  /*1ae0*/  UISETP.GE.U32.AND UP2, UPT, UR4, -0x7f, UPT ;  /* 0xffffff810400788c */ /* 0x000fe4000bf46070 */
[----:B------:R-:W-:Y:S02]  /*1af0*/  USEL UR42, UR43, 0xd, UP0 ;  /* 0x0000000d2b2a7887 */ /* 0x000fe40008000000 */
[----:B------:R-:W-:Y:S02]  /*1b00*/  ULOP3.LUT UR44, UR5, 0x30, URZ, 0xe2, !UPT ;  /* 0x00000030052c7892 */ /* 0x000fe4000f8ee2ff */
[----:B------:R-:W-:-:S02]  /*1b10*/  UIADD3 UR25, UPT, UPT, UR42, -0x1, URZ ;  /* 0xffffffff2a197890 */ /* 0x000fc4000fffe0ff */
[----:B------:R-:W-:Y:S01]  /*1b20*/  UIADD3 UR45, UPT, UPT, UR43, -UR42, URZ ;  /* 0x8000002a2b2d7290 */ /* 0x000fe2000fffe0ff */
[----:B------:R-:W-:Y:S02]  /*1b30*/  UMOV UR5, URZ ;  /* 0x000000ff00057c82 */ /* 0x000fe40008000000 */
[----:B------:R-:W-:-:S04]  /*1b40*/  @UP2 UIADD3 UR25, UPT, UPT, UR42, URZ, URZ ;  /* 0x000000ff2a192290 */ /* 0x000fc8000fffe0ff */
[----:B-1-34-:R-:W-:-:S12]  /*1b50*/  UIADD3 UR25, UPT, UPT, UR25, 0x1, URZ ;  /* 0x0000000119197890 */ /* 0x01afd8000fffe0ff */
.L_x_43:
[----:B------:R-:W-:Y:S01]  /*1b60*/  UISETP.NE.AND UP0, UPT, UR54, URZ, UPT ;  /* 0x000000ff3600728c */ /* 0x000fe2000bf05270 */
[----:B------:R-:W1:Y:S08]  /*1b70*/  S2UR UR54, SR_CgaCtaId ;  /* 0x00000000003679c3 */ /* 0x000e700000008800 */
[----:B------:R-:W-:Y:S05]  /*1b80*/  BRA.U UP0, `(.L_x_24) ;  /* 0x0000000100347547 */ /* 0x000fea000b800000 */
[----:B------:R-:W2:Y:S01]  /*1b90*/  S2R R0, SR_CgaCtaId ;  /* 0x0000000000007919 */ /* 0x000ea20000008800 */
[----:B------:R-:W-:-:S04]  /*1ba0*/  MOV R2, 0x400 ;  /* 0x0000040000027802 */ /* 0x000fc80000000f00 */
[----:B--2---:R-:W-:Y:S02]  /*1bb0*/  LEA R0, R0, R2, 0x18 ;  /* 0x0000000200007211 */ /* 0x004fe400078ec0ff */
[----:B------:R-:W-:-:S03]  /*1bc0*/  SHF.L.U32 R2, R8, 0x1f, RZ ;  /* 0x0000001f08027819 */ /* 0x000fc600000006ff */
[----:B------:R-:W-:-:S04]  /*1bd0*/  IMAD R0, R9, 0x8, R0 ;  /* 0x0000000809007824 */ /* 0x000fc800078e0200 */
[----:B------:R-:W2:Y:S02]  /*1be0*/  SYNCS.PHASECHK.TRANS64.TRYWAIT P0, [R0+URZ+0x180], R2 ;  /* 0x00018002000075a7 */ /* 0x000ea400080011ff */
[----:B--2---:R-:W-:Y:S05]  /*1bf0*/  @!P0 BRA `(.L_x_25) ;  /* 0x0000006000648947 */ /* 0x004fea0003800000 */
.L_x_132:
[----:B------:R-:W-:Y:S01]  /*1c00*/  VIADD R9, R9, 0x1 ;  /* 0x0000000109097836 */ /* 0x000fe20000000000 */
[----:B------:R2:W-:Y:S04]  /*1c10*/  SYNCS.ARRIVE.TRANS64.A1T0 RZ, [R0+URZ+0x170], RZ ;  /* 0x000170ff00ff79a7 */ /* 0x0005e800081000ff */
[----:B------:R-:W-:-:S04]  /*1c20*/  ISETP.NE.AND P0, PT, R9, 0x2, PT ;  /* 0x000000020900780c */ /* 0x000fc80003f05270 */
[----:B------:R-:W-:Y:S02]  /*1c30*/  SEL R9, R9, RZ, P0 ;  /* 0x000000ff09097207 */ /* 0x000fe40000000000 */
[----:B--2---:R-:W-:-:S04]  /*1c40*/  SEL R0, RZ, 0x1, P0 ;  /* 0x00000001ff007807 */ /* 0x004fc80000000000 */
[----:B------:R-:W-:-:S07]  /*1c50*/  LOP3.LUT R8, R8, R0, RZ, 0x3c, !PT ;  /* 0x0000000008087212 */ /* 0x000fce00078e3cff */
.L_x_24:
[----:B------:R-:W-:Y:S01]  /*1c60*/  UMOV UR6, 0x400 ;  /* 0x0000040000067882 */ /* 0x000fe20000000000 */
[----:B------:R-:W-:Y:S01]  /*1c70*/  SHF.L.U32 R0, R12, 0x1f, RZ ;  /* 0x0000001f0c007819 */ /* 0x000fe200000006ff */
[----:B-1----:R-:W-:Y:S02]  /*1c80*/  ULEA UR6, UR54, UR6, 0x18 ;  /* 0x0000000636067291 */ /* 0x002fe4000f8ec0ff */
[----:B------:R-:W-:Y:S02]  /*1c90*/  UISETP.GE.U32.AND UP0, UPT, UR47, 0x7f, UPT ;  /* 0x0000007f2f00788c */ /* 0x000fe4000bf06070 */
[----:B------:R-:W-:Y:S02]  /*1ca0*/  ULEA UR4, UR5, UR6, 0x3 ;  /* 0x0000000605047291 */ /* 0x000fe4000f8e18ff */
[----:B------:R-:W-:Y:S02]  /*1cb0*/  ULEA UR11, UR32, UR46, 0x1 ;  /* 0x0000002e200b7291 */ /* 0x000fe4000f8e08ff */
[----:B------:R-:W-:-:S02]  /*1cc0*/  ULEA UR35, UR29, UR44, 0x6 ;  /* 0x0000002c1d237291 */ /* 0x000fc4000f8e30ff */
[----:B------:R-:W-:Y:S01]  /*1cd0*/  USHF.L.U32 UR11, UR11, 0x5, URZ ;  /* 0x000000050b0b7899 */ /* 0x000fe200080006ff */
[----:B------:R-:W-:Y:S02]  /*1ce0*/  UMOV UR13, URZ ;  /* 0x000000ff000d7c82 */ /* 0x000fe40008000000 */
[----:B------:R1:W2:Y:S01]  /*1cf0*/  SYNCS.PHASECHK.TRANS64.TRYWAIT P0, [UR4+0x68], R0 ;  /* 0x00006800ff0075a7 */ /* 0x0002a20008001104 */
[----:B------:R-:W-:Y:S08]  /*1d00*/  BRA.U !UP0, `(.L_x_26) ;  /* 0x0000000108cc7547 */ /* 0x000ff0000b800000 */
[----:B------:R-:W-:Y:S01]  /*1d10*/  UMOV UR7, URZ ;  /* 0x000000ff00077c82 */ /* 0x000fe20008000000 */
[----:B------:R-:W-:-:S05]  /*1d20*/  UMOV UR4, UR5 ;  /* 0x0000000500047c82 */ /* 0x000fca0008000000 */
.L_x_32:
[----:B------:R-:W-:Y:S01]  /*1d30*/  ULEA UR33, UR4, UR6, 0x3 ;  /* 0x0000000604217291 */ /* 0x000fe2000f8e18ff */
[----:B------:R-:W-:Y:S01]  /*1d40*/  @!P3 MOV R2, 0x4000 ;  /* 0x000040000002b802 */ /* 0x000fe20000000f00 */
[----:B--2-4-:R-:W-:Y:S10]  /*1d50*/  @P0 BRA `(.L_x_27) ;  /* 0x00000000000c0947 */ /* 0x014ff40003800000 */
[----:B------:R-:W-:-:S04]  /*1d60*/  SHF.L.U32 R3, R12, 0x1f, RZ ;  /* 0x0000001f0c037819 */ /* 0x000fc800000006ff */
[----:B------:R-:W2:Y:S02]  /*1d70*/  SYNCS.PHASECHK.TRANS64.TRYWAIT P0, [UR33+0x68], R3 ;  /* 0x00006803ff0075a7 */ /* 0x000ea40008001121 */
[----:B--2---:R-:W-:Y:S05]  /*1d80*/  @!P0 BRA `(.L_x_28) ;  /* 0x0000006000148947 */ /* 0x004fea0003800000 */
.L_x_27:
[----:B------:R2:W-:Y:S01]  /*1d90*/  @!P3 SYNCS.ARRIVE.TRANS64 RZ, [UR33], R2 ;  /* 0x00000002ffffb9a7 */ /* 0x0005e20008000021 */
[----:B------:R-:W-:-:S04]  /*1da0*/  ULOP3.LUT UR5, UR26, 0x2, URZ, 0xfc, !UPT ;  /* 0x000000021a057892 */ /* 0x000fc8000f8efcff */
[----:B------:R-:W-:-:S09]  /*1db0*/  UISETP.NE.AND UP0, UPT, UR5, 0x2, UPT ;  /* 0x000000020500788c */ /* 0x000fd2000bf05270 */
[----:B------:R-:W-:Y:S05]  /*1dc0*/  BRA.U UP0, `(.L_x_29) ;  /* 0x0000000100047547 */ /* 0x000fea000b800000 */
[----:B------:R-:W-:Y:S05]  /*1dd0*/  BPT.TRAP 0x1 ;  /* 0x000000040000795c */ /* 0x000fea0000300000 */
.L_x_29:
[----:B------:R-:W-:Y:S04]  /*1de0*/  BSSY.RECONVERGENT B0, `(.L_x_30) ;  /* 0x0000003000007945 */ /* 0x000fe80003800200 */
[----:B------:R-:W-:Y:S05]  /*1df0*/  @P2 BRA `(.L_x_31) ;  /* 0x0000000000042947 */ /* 0x000fea0003800000 */
[----:B------:R-:W-:Y:S05]  /*1e00*/  BPT.TRAP 0x1 ;  /* 0x000000040000795c */ /* 0x000fea0000300000 */
.L_x_31:
[----:B------:R-:W-:Y:S05]  /*1e10*/  BSYNC.RECONVERGENT B0 ;  /* 0x0000000000007941 */ /* 0x000fea0003800200 */
.L_x_30:
[----:B------:R-:W-:Y:S02]  /*1e20*/  UIADD3 UR5, UPT, UPT, UR4, 0x1, URZ ;  /* 0x0000000104057890 */ /* 0x000fe4000fffe0ff */
[----:B------:R-:W-:Y:S02]  /*1e30*/  USHF.L.U32 UR4, UR4, 0xc, URZ ;  /* 0x0000000c04047899 */ /* 0x000fe400080006ff */
[----:B------:R-:W-:Y:S02]  /*1e40*/  UISETP.NE.AND UP0, UPT, UR5, 0xd, UPT ;  /* 0x0000000d0500788c */ /* 0x000fe4000bf05270 */
[----:B------:R-:W-:Y:S02]  /*1e50*/  ULOP3.LUT UR32, UR28, UR4, URZ, 0xfc, !UPT ;  /* 0x000000041c207292 */ /* 0x000fe4000f8efcff */
[----:B------:R-:W-:Y:S02]  /*1e60*/  USEL UR9, URZ, 0x1, UP0 ;  /* 0x00000001ff097887 */ /* 0x000fe40008000000 */
[----:B------:R-:W-:-:S02]  /*1e70*/  USEL UR5, UR5, URZ, UP0 ;  /* 0x000000ff05057287 */ /* 0x000fc40008000000 */
[----:B------:R-:W-:Y:S02]  /*1e80*/  UIADD3 UR14, UP0, UPT, UR30, 0x180, URZ ;  /* 0x000001801e0e7890 */ /* 0x000fe4000ff1e0ff */
[----:B------:R-:W-:Y:S01]  /*1e90*/  ULEA UR8, UR5, UR6, 0x3 ;  /* 0x0000000605087291 */ /* 0x000fe2000f8e18ff */
[----:B------:R-:W-:Y:S01]  /*1ea0*/  LOP3.LUT R12, R12, UR9, RZ, 0x3c, !PT ;  /* 0x000000090c0c7c12 */ /* 0x000fe2000f8e3cff */
[----:B------:R-:W-:Y:S02]  /*1eb0*/  ULOP3.LUT UR4, UR27, UR4, URZ, 0xfc, !UPT ;  /* 0x000000041b047292 */ /* 0x000fe4000f8efcff */
[----:B------:R-:W-:Y:S01]  /*1ec0*/  USHF.L.U32 UR34, UR7, 0x6, URZ ;  /* 0x0000000607227899 */ /* 0x000fe200080006ff */
[----:B-1----:R-:W-:Y:S01]  /*1ed0*/  SHF.L.U32 R0, R12, 0x1f, RZ ;  /* 0x0000001f0c007819 */ /* 0x002fe200000006ff */
[----:B------:R-:W-:Y:S02]  /*1ee0*/  UIADD3 UR7, UPT, UPT, UR7, 0x1, URZ ;  /* 0x0000000107077890 */ /* 0x000fe4000fffe0ff */
[----:B------:R-:W-:Y:S01]  /*1ef0*/  UIADD3 UR16, UP1, UPT, UR30, 0x80, URZ ;  /* 0x000000801e107890 */ /* 0x000fe2000ff3e0ff */
[----:B------:R3:W4:Y:S01]  /*1f00*/  SYNCS.PHASECHK.TRANS64.TRYWAIT P0, [UR8+0x68], R0 ;  /* 0x00006800ff0075a7 */ /* 0x0007220008001108 */
[----:B------:R-:W-:-:S02]  /*1f10*/  ULEA UR32, UR32, UR6, 0x1 ;  /* 0x0000000620207291 */ /* 0x000fc4000f8e08ff */
[----:B------:R-:W-:Y:S02]  /*1f20*/  ULEA UR4, UR4, UR6, 0x1 ;  /* 0x0000000604047291 */ /* 0x000fe4000f8e08ff */
[----:B------:R-:W-:Y:S02]  /*1f30*/  UIADD3.X UR15, UPT, UPT, URZ, UR31, URZ, UP0, !UPT ;  /* 0x0000001fff0f7290 */ /* 0x000fe400087fe4ff */
[----:B------:R-:W-:Y:S02]  /*1f40*/  UISETP.NE.AND UP0, UPT, UR7, UR25, UPT ;  /* 0x000000190700728c */ /* 0x000fe4000bf05270 */
[----:B------:R-:W-:Y:S02]  /*1f50*/  UIADD3.X UR17, UPT, UPT, URZ, UR31, URZ, UP1, !UPT ;  /* 0x0000001fff117290 */ /* 0x000fe40008ffe4ff */
[----:B------:R-:W-:Y:S02]  /*1f60*/  UIADD3 UR32, UPT, UPT, UR32, 0x3400, URZ ;  /* 0x0000340020207890 */ /* 0x000fe4000fffe0ff */
[----:B------:R-:W-:-:S02]  /*1f70*/  UIADD3 UR8, UPT, UPT, UR4, 0x1d400, URZ ;  /* 0x0001d40004087890 */ /* 0x000fc4000fffe0ff */
[----:B------:R-:W-:Y:S02]  /*1f80*/  UPRMT UR13, URZ, 0x5410, UR24 ;  /* 0x00005410ff0d7896 */ /* 0x000fe40008000018 */
[----:B------:R-:W-:Y:S01]  /*1f90*/  UPRMT UR4, URZ, 0x5410, UR21 ;  /* 0x00005410ff047896 */ /* 0x000fe20008000015 */
[----:B------:R-:W-:Y:S01]  /*1fa0*/  UMOV UR18, 0x0 ;  /* 0x0000000000127882 */ /* 0x000fe20000000000 */
[----:B------:R-:W-:Y:S01]  /*1fb0*/  UMOV UR19, 0x10000000 ;  /* 0x1000000000137882 */ /* 0x000fe20000000000 */
[----:B------:R-:W-:Y:S01]  /*1fc0*/  UMOV UR12, UR36 ;  /* 0x00000024000c7c82 */ /* 0x000fe20008000000 */
[----:B------:R-:W-:Y:S01]  /*1fd0*/  UMOV UR9, UR33 ;  /* 0x0000002100097c82 */ /* 0x000fe20008000000 */
[----:B------:R-:W-:Y:S02]  /*1fe0*/  UMOV UR10, UR34 ;  /* 0x00000022000a7c82 */ /* 0x000fe40008000000 */
[----:B------:R1:W-:Y:S02]  /*1ff0*/  UTMALDG.3D.MULTICAST [UR32], [UR16], UR13, desc[UR18] ;  /* 0x00001220100073b4 */ /* 0x0003e4000801180d */
[----:B------:R2:W-:Y:S01]  /*2000*/  UTMALDG.3D.MULTICAST [UR8], [UR14], UR4, desc[UR18] ;  /* 0x000012080e0073b4 */ /* 0x0005e20008011804 */
[----:B-1----:R-:W-:Y:S01]  /*2010*/  UMOV UR13, UR25 ;  /* 0x00000019000d7c82 */ /* 0x002fe20008000000 */
[----:B--2---:R-:W-:Y:S01]  /*2020*/  UMOV UR4, UR5 ;  /* 0x0000000500047c82 */ /* 0x004fe20008000000 */
[----:B---3--:R-:W-:Y:S05]  /*2030*/  BRA.U UP0, `(.L_x_32) ;  /* 0xfffffffd003c7547 */ /* 0x008fea000b83ffff */
.L_x_26:
[----:B------:R-:W-:Y:S01]  /*2040*/  ULEA UR4, UR5, UR6, 0x3 ;  /* 0x0000000605047291 */ /* 0x000fe2000f8e18ff */
[----:B-1----:R-:W-:Y:S01]  /*2050*/  SHF.L.U32 R0, R12, 0x1f, RZ ;  /* 0x0000001f0c007819 */ /* 0x002fe200000006ff */
[----:B------:R-:W-:Y:S01]  /*2060*/  @!P1 SYNCS.ARRIVE.TRANS64.A1T0 RZ, [UR6+0x108], RZ ;  /* 0x000108ffffff99a7 */ /* 0x000fe20008100006 */
[----:B------:R-:W-:-:S06]  /*2070*/  UISETP.GT.AND UP0, UPT, UR43, UR42, UPT ;  /* 0x0000002a2b00728c */ /* 0x000fcc000bf04270 */
[----:B--2-4-:R1:W2:Y:S03]  /*2080*/  SYNCS.PHASECHK.TRANS64.TRYWAIT P0, [UR4+0x68], R0 ;  /* 0x00006800ff0075a7 */ /* 0x0142a60008001104 */
[----:B------:R-:W-:Y:S05]  /*2090*/  BRA.U !UP0, `(.L_x_33) ;  /* 0x0000000108d07547 */ /* 0x000fea000b800000 */
[----:B------:R-:W-:Y:S01]  /*20a0*/  UIADD3 UR29, UPT, UPT, UR45, UR13, URZ ;  /* 0x0000000d2d1d7290 */ /* 0x000fe2000fffe0ff */
[----:B------:R-:W-:-:S11]  /*20b0*/  UMOV UR4, UR5 ;  /* 0x0000000500047c82 */ /* 0x000fd60008000000 */
.L_x_39:
[----:B------:R-:W-:Y:S01]  /*20c0*/  ULEA UR17, UR4, UR6, 0x3 ;  /* 0x0000000604117291 */ /* 0x000fe2000f8e18ff */
[----:B--2---:R-:W-:Y:S01]  /*20d0*/  @!P3 MOV R2, 0x4000 ;  /* 0x000040000002b802 */ /* 0x004fe20000000f00 */
[----:B--2-4-:R-:W-:Y:S10]  /*20e0*/  @P0 BRA `(.L_x_34) ;  /* 0x00000000000c0947 */ /* 0x014ff40003800000 */
[----:B------:R-:W-:-:S04]  /*20f0*/  SHF.L.U32 R3, R12, 0x1f, RZ ;  /* 0x0000001f0c037819 */ /* 0x000fc800000006ff */
[----:B------:R-:W2:Y:S02]  /*2100*/  SYNCS.PHASECHK.TRANS64.TRYWAIT P0, [UR17+0x68], R3 ;  /* 0x00006803ff0075a7 */ /* 0x000ea40008001111 */
[----:B--2---:R-:W-:Y:S05]  /*2110*/  @!P0 BRA `(.L_x_35) ;  /* 0x0000005c00488947 */ /* 0x004fea0003800000 */
.L_x_34:
[----:B------:R2:W-:Y:S01]  /*2120*/  @!P3 SYNCS.ARRIVE.TRANS64 RZ, [UR17], R2 ;  /* 0x00000002ffffb9a7 */ /* 0x0005e20008000011 */
[----:B------:R-:W-:-:S04]  /*2130*/  ULOP3.LUT UR5, UR26, 0x2, URZ, 0xfc, !UPT ;  /* 0x000000021a057892 */ /* 0x000fc8000f8efcff */
[----:B------:R-:W-:-:S09]  /*2140*/  UISETP.NE.AND UP0, UPT, UR5, 0x2, UPT ;  /* 0x000000020500788c */ /* 0x000fd2000bf05270 */
[----:B------:R-:W-:Y:S05]  /*2150*/  BRA.U UP0, `(.L_x_36) ;  /* 0x0000000100047547 */ /* 0x000fea000b800000 */
[----:B------:R-:W-:Y:S05]  /*2160*/  BPT.TRAP 0x1 ;  /* 0x000000040000795c */ /* 0x000fea0000300000 */
.L_x_36:
[----:B------:R-:W-:Y:S04]  /*2170*/  BSSY.RECONVERGENT B0, `(.L_x_37) ;  /* 0x0000003000007945 */ /* 0x000fe80003800200 */
[----:B------:R-:W-:Y:S05]  /*2180*/  @P2 BRA `(.L_x_38) ;  /* 0x0000000000042947 */ /* 0x000fea0003800000 */
[----:B------:R-:W-:Y:S05]  /*2190*/  BPT.TRAP 0x1 ;  /* 0x000000040000795c */ /* 0x000fea0000300000 */
.L_x_38:
[----:B------:R-:W-:Y:S05]  /*21a0*/  BSYNC.RECONVERGENT B0 ;  /* 0x0000000000007941 */ /* 0x000fea0003800200 */
.L_x_37:
[----:B------:R-:W-:Y:S02]  /*21b0*/  UIADD3 UR5, UPT, UPT, UR4, 0x1, URZ ;  /* 0x0000000104057890 */ /* 0x000fe4000fffe0ff */
[----:B------:R-:W-:Y:S02]  /*21c0*/  USHF.L.U32 UR4, UR4, 0xc, URZ ;  /* 0x0000000c04047899 */ /* 0x000fe400080006ff */
[----:B------:R-:W-:Y:S02]  /*21d0*/  UISETP.NE.AND UP0, UPT, UR5, 0xd, UPT ;  /* 0x0000000d0500788c */ /* 0x000fe4000bf05270 */
[----:B------:R-:W-:Y:S02]  /*21e0*/  USHF.L.U32 UR18, UR13, 0x6, URZ ;  /* 0x000000060d127899 */ /* 0x000fe400080006ff */
[----:B------:R-:W-:Y:S02]  /*21f0*/  USEL UR8, URZ, 0x1, UP0 ;  /* 0x00000001ff087887 */ /* 0x000fe40008000000 */
[----:B------:R-:W-:-:S02]  /*2200*/  USEL UR5, UR5, URZ, UP0 ;  /* 0x000000ff05057287 */ /* 0x000fc40008000000 */
[----:B------:R-:W-:Y:S02]  /*2210*/  UIADD3 UR22, UP0, UPT, UR30, 0x180, URZ ;  /* 0x000001801e167890 */ /* 0x000fe4000ff1e0ff */
[----:B------:R-:W-:Y:S01]  /*2220*/  ULEA UR7, UR5, UR6, 0x3 ;  /* 0x0000000605077291 */ /* 0x000fe2000f8e18ff */
[----:B------:R-:W-:Y:S01]  /*2230*/  LOP3.LUT R12, R12, UR8, RZ, 0x3c, !PT ;  /* 0x000000080c0c7c12 */ /* 0x000fe2000f8e3cff */
[----:B------:R-:W-:Y:S02]  /*2240*/  ULOP3.LUT UR8, UR27, UR4, URZ, 0xfc, !UPT ;  /* 0x000000041b087292 */ /* 0x000fe4000f8efcff */
[----:B------:R-:W-:Y:S01]  /*2250*/  UIADD3 UR13, UPT, UPT, UR13, 0x1, URZ ;  /* 0x000000010d0d7890 */ /* 0x000fe2000fffe0ff */
[----:B-1----:R-:W-:Y:S01]  /*2260*/  SHF.L.U32 R0, R12, 0x1f, RZ ;  /* 0x0000001f0c007819 */ /* 0x002fe200000006ff */
[----:B------:R-:W-:Y:S02]  /*2270*/  UIADD3 UR14, UP1, UPT, UR30, 0x80, URZ ;  /* 0x000000801e0e7890 */ /* 0x000fe4000ff3e0ff */
[----:B------:R-:W-:Y:S01]  /*2280*/  UIADD3.X UR23, UPT, UPT, URZ, UR31, URZ, UP0, !UPT ;  /* 0x0000001fff177290 */ /* 0x000fe200087fe4ff */
[----:B------:R3:W4:Y:S01]  /*2290*/  SYNCS.PHASECHK.TRANS64.TRYWAIT P0, [UR7+0x68], R0 ;  /* 0x00006800ff0075a7 */ /* 0x0007220008001107 */
[----:B------:R-:W-:-:S02]  /*22a0*/  ULOP3.LUT UR7, UR28, UR4, URZ, 0xfc, !UPT ;  /* 0x000000041c077292 */ /* 0x000fc4000f8efcff */
[----:B------:R-:W-:Y:S02]  /*22b0*/  ULEA UR8, UR8, UR6, 0x1 ;  /* 0x0000000608087291 */ /* 0x000fe4000f8e08ff */
[----:B------:R-:W-:Y:S02]  /*22c0*/  ULEA UR7, UR7, UR6, 0x1 ;  /* 0x0000000607077291 */ /* 0x000fe4000f8e08ff */
[----:B------:R-:W-:Y:S02]  /*22d0*/  UISETP.NE.AND UP0, UPT, UR13, UR29, UPT ;  /* 0x0000001d0d00728c */ /* 0x000fe4000bf05270 */
[----:B------:R-:W-:Y:S02]  /*22e0*/  UIADD3 UR16, UPT, UPT, UR7, 0x3400, URZ ;  /* 0x0000340007107890 */ /* 0x000fe4000fffe0ff */
[----:B------:R-:W-:Y:S02]  /*22f0*/  UIADD3.X UR15, UPT, UPT, URZ, UR31, URZ, UP1, !UPT ;  /* 0x0000001fff0f7290 */ /* 0x000fe40008ffe4ff */
[----:B------:R-:W-:-:S02]  /*2300*/  UPRMT UR7, URZ, 0x5410, UR24 ;  /* 0x00005410ff077896 */ /* 0x000fc40008000018 */
[----:B------:R-:W-:Y:S02]  /*2310*/  UIADD3 UR8, UPT, UPT, UR8, 0x1d400, URZ ;  /* 0x0001d40008087890 */ /* 0x000fe4000fffe0ff */
[----:B------:R-:W-:Y:S01]  /*2320*/  UPRMT UR4, URZ, 0x5410, UR21 ;  /* 0x00005410ff047896 */ /* 0x000fe20008000015 */
[----:B------:R-:W-:Y:S01]  /*2330*/  UMOV UR32, 0x0 ;  /* 0x0000000000207882 */ /* 0x000fe20000000000 */
[----:B------:R-:W-:Y:S01]  /*2340*/  UMOV UR33, 0x10000000 ;  /* 0x1000000000217882 */ /* 0x000fe20000000000 */
[----:B------:R-:W-:Y:S01]  /*2350*/  UMOV UR19, UR35 ;  /* 0x0000002300137c82 */ /* 0x000fe20008000000 */
[----:B------:R-:W-:Y:S01]  /*2360*/  UMOV UR20, UR36 ;  /* 0x0000002400147c82 */ /* 0x000fe20008000000 */
[----:B------:R-:W-:Y:S01]  /*2370*/  UMOV UR12, UR36 ;  /* 0x00000024000c7c82 */ /* 0x000fe20008000000 */
[----:B------:R-:W-:Y:S01]  /*2380*/  UMOV UR9, UR17 ;  /* 0x0000001100097c82 */ /* 0x000fe20008000000 */
[----:B------:R-:W-:Y:S01]  /*2390*/  UMOV UR10, UR18 ;  /* 0x00000012000a7c82 */ /* 0x000fe20008000000 */
[----:B------:R-:W-:Y:S01]  /*23a0*/  UTMALDG.3D.MULTICAST [UR16], [UR14], UR7, desc[UR32] ;  /* 0x000020100e0073b4 */ /* 0x000fe20008011807 */
[----:B------:R1:W-:Y:S02]  /*23b0*/  UTMALDG.3D.MULTICAST [UR8], [UR22], UR4, desc[UR32] ;  /* 0x00002008160073b4 */ /* 0x0003e40008011804 */
[----:B-1----:R-:W-:Y:S01]  /*23c0*/  UMOV UR4, UR5 ;  /* 0x0000000500047c82 */ /* 0x002fe20008000000 */
[----:B---3--:R-:W-:Y:S05]  /*23d0*/  BRA.U UP0, `(.L_x_39) ;  /* 0xfffffffd00387547 */ /* 0x008fea000b83ffff */
.L_x_33:
[C---:B------:R-:W-:Y:S01]  /*23e0*/  LEA R3, R11.reuse, UR6, 0x3 ;  /* 0x000000060b037c11 */ /* 0x040fe2000f8e18ff */
[----:B------:R-:W-:Y:S01]  /*23f0*/  NOP ;  /* 0x0000000000007918 */ /* 0x000fe20000000000 */
[----:B-1----:R-:W-:Y:S02]  /*2400*/  SHF.L.U32 R0, R10, 0x1f, RZ ;  /* 0x0000001f0a007819 */ /* 0x002fe400000006ff */
[----:B------:R-:W-:Y:S02]  /*2410*/  LEA R4, R11, UR6, 0x4 ;  /* 0x000000060b047c11 */ /* 0x000fe4000f8e20ff */
[----:B--2-4-:R-:W1:Y:S02]  /*2420*/  SYNCS.PHASECHK.TRANS64.TRYWAIT P0, [R3+URZ+0x110], R0 ;  /* 0x00011000030075a7 */ /* 0x014e6400080011ff */
[----:B-1----:R-:W-:Y:S05]  /*2430*/  @!P0 BRA `(.L_x_40) ;  /* 0x0000005800988947 */ /* 0x002fea0003800000 */
.L_x_135:
[----:B------:R-:W2:Y:S01]  /*2440*/  LDS.128 R4, [R4+0x1a0] ;  /* 0x0001a00004047984 */ /* 0x000ea20000000c00 */
[----:B------:R-:W-:Y:S01]  /*2450*/  UISETP.GE.AND UP0, UPT, UR40, 0x1, UPT ;  /* 0x000000012800788c */ /* 0x000fe2000bf06270 */
[----:B------:R-:W-:Y:S01]  /*2460*/  @!PT LDS RZ, [RZ] ;  /* 0x00000000fffff984 */ /* 0x000fe20000000800 */
[----:B------:R-:W-:Y:S01]  /*2470*/  @!PT LDS RZ, [RZ] ;  /* 0x00000000fffff984 */ /* 0x000fe20000000800 */
[----:B------:R-:W-:Y:S01]  /*2480*/  @!PT LDS RZ, [RZ] ;  /* 0x00000000fffff984 */ /* 0x000fe20000000800 */
[----:B------:R-:W-:Y:S01]  /*2490*/  @!PT LDS RZ, [RZ] ;  /* 0x00000000fffff984 */ /* 0x000fe20000000800 */
[----:B------:R3:W-:Y:S06]  /*24a0*/  MEMBAR.ALL.CTA ;  /* 0x0000000000007992 */ /* 0x0007ec0000008000 */
[----:B---3--:R-:W3:Y:S01]  /*24b0*/  FENCE.VIEW.ASYNC.S ;  /* 0x00000000000073c6 */ /* 0x008ee20000000000 */
[----:B--2---:R-:W-:-:S13]  /*24c0*/  LOP3.LUT P0, RZ, R6, 0x1, RZ, 0xc0, !PT ;  /* 0x0000000106ff7812 */ /* 0x004fda000780c0ff */
[----:B---3--:R-:W-:Y:S01]  /*24d0*/  VOTEU.ANY UP1, P0 ;  /* 0x0000000000ff7886 */ /* 0x008fe20000020100 */
[----:B------:R-:W-:-:S13]  /*24e0*/  PLOP3.LUT P0, PT, PT, PT, UP1, 0x80, 0x8 ;  /* 0x000000000008781c */ /* 0x000fda0003f0f018 */
[----:B-1----:R-:W-:Y:S02]  /*24f0*/  @P0 LOP3.LUT R0, R5, 0xffff, RZ, 0xc0, !PT ;  /* 0x0000ffff05000812 */ /* 0x002fe400078ec0ff */
[----:B------:R-:W-:Y:S02]  /*2500*/  @P0 MOV R2, R4 ;  /* 0x0000000400020202 */ /* 0x000fe40000000f00 */
[----:B------:R-:W-:Y:S01]  /*2510*/  @P0 R2UR UR7, R0 ;  /* 0x00000000000702ca */ /* 0x000fe200000e0000 */
[----:B------:R-:W-:Y:S01]  /*2520*/  VIADD R0, R3, 0x120 ;  /* 0x0000012003007836 */ /* 0x000fe20000000000 */
[----:B------:R-:W-:Y:S02]  /*2530*/  @P0 SHF.R.U32.HI R4, RZ, 0x10, R5 ;  /* 0x00000010ff040819 */ /* 0x000fe40000011605 */
[----:B------:R-:W-:Y:S02]  /*2540*/  @P0 R2UR UR8, R2 ;  /* 0x00000000020802ca */ /* 0x000fe400000e0000 */
[----:B------:R-:W-:-:S02]  /*2550*/  PRMT R0, RZ, 0x654, R0 ;  /* 0x00000654ff007816 */ /* 0x000fc40000000000 */
[----:B------:R-:W-:Y:S02]  /*2560*/  @P0 R2UR UR4, R4 ;  /* 0x00000000040402ca */ /* 0x000fe400000e0000 */
[----:B------:R1:W-:Y:S03]  /*2570*/  SYNCS.ARRIVE.TRANS64.RED.A1T0 RZ, [R0+URZ], RZ ;  /* 0x000000ff00ff79a7 */ /* 0x0003e600081004ff */
[----:B------:R-:W-:-:S04]  /*2580*/  @UP1 UMOV UR37, UR7 ;  /* 0x0000000700251c82 */ /* 0x000fc80008000000 */
[----:B------:R-:W-:-:S04]  /*2590*/  @UP1 UMOV UR38, UR8 ;  /* 0x0000000800261c82 */ /* 0x000fc80008000000 */
[----:B------:R-:W-:Y:S01]  /*25a0*/  @UP1 UMOV UR36, UR4 ;  /* 0x0000000400241c82 */ /* 0x000fe20008000000 */
[----:B------:R-:W-:Y:S05]  /*25b0*/  BRA.U !UP0, `(.L_x_41) ;  /* 0x0000000108d47547 */ /* 0x000fea000b800000 */
[----:B------:R-:W2:Y:S01]  /*25c0*/  LDCU.128 UR12, c[0x0][0xb10] ;  /* 0x00016200ff0c77ac */ /* 0x000ea20008000c00 */
[----:B------:R-:W3:Y:S01]  /*25d0*/  LDCU UR29, c[0x0][0xb20] ;  /* 0x00016400ff1d77ac */ /* 0x000ee20008000800 */
[----:B------:R-:W4:Y:S01]  /*25e0*/  LDCU UR20, c[0x0][0xb0c] ;  /* 0x00016180ff1477ac */ /* 0x000f220008000800 */
[----:B------:R-:W1:Y:S01]  /*25f0*/  LDCU.64 UR10, c[0x0][0xb28] ;  /* 0x00016500ff0a77ac */ /* 0x000e620008000a00 */
[----:B------:R-:W-:Y:S02]  /*2600*/  UISETP.NE.AND UP3, UPT, UR40, 0x1, UPT ;  /* 0x000000012800788c */ /* 0x000fe4000bf65270 */
[----:B--2---:R-:W-:Y:S02]  /*2610*/  UIMAD.WIDE.U32 UR16, UR39, UR15, URZ ;  /* 0x0000000f271072a5 */ /* 0x004fe4000f8e00ff */
[----:B------:R-:W-:Y:S02]  /*2620*/  UIMAD.WIDE.U32 UR8, UR41, UR12, URZ ;  /* 0x0000000c290872a5 */ /* 0x000fe4000f8e00ff */
[----:B------:R-:W-:-:S02]  /*2630*/  UISETP.NE.AND UP0, UPT, UR14, 0x1, UPT ;  /* 0x000000010e00788c */ /* 0x000fc4000bf05270 */
[----:B------:R-:W-:Y:S01]  /*2640*/  UIMAD.WIDE.U32 UR22, UR37, UR15, URZ ;  /* 0x0000000f251672a5 */ /* 0x000fe2000f8e00ff */
[----:B------:R-:W-:Y:S02]  /*2650*/  UMOV UR16, UR17 ;  /* 0x0000001100107c82 */ /* 0x000fe40008000000 */
[----:B------:R-:W-:Y:S01]  /*2660*/  UMOV UR8, UR9 ;  /* 0x0000000900087c82 */ /* 0x000fe20008000000 */
[----:B---3--:R-:W-:Y:S02]  /*2670*/  USHF.R.U32.HI UR16, URZ, UR29, UR16 ;  /* 0x0000001dff107299 */ /* 0x008fe40008011610 */
[----:B----4-:R-:W-:Y:S02]  /*2680*/  UISETP.NE.AND UP2, UPT, UR20, 0x1, UPT ;  /* 0x000000011400788c */ /* 0x010fe4000bf45270 */
[----:B------:R-:W-:Y:S02]  /*2690*/  USHF.R.U32.HI UR8, URZ, UR13, UR8 ;  /* 0x0000000dff087299 */ /* 0x000fe40008011608 */
[----:B------:R-:W-:-:S02]  /*26a0*/  USEL UR7, UR39, UR16, !UP0 ;  /* 0x0000001027077287 */ /* 0x000fc4000c000000 */
[----:B------:R-:W-:Y:S02]  /*26b0*/  USEL UR8, UR41, UR8, !UP2 ;  /* 0x0000000829087287 */ /* 0x000fe4000d000000 */
[----:B-1----:R-:W-:Y:S01]  /*26c0*/  UIMAD.WIDE.U32 UR16, UR7, UR10, URZ ;  /* 0x0000000a071072a5 */ /* 0x002fe2000f8e00ff */
[----:B------:R-:W-:Y:S01]  /*26d0*/  UMOV UR4, UR23 ;  /* 0x0000001700047c82 */ /* 0x000fe20008000000 */
[----:B------:R-:W-:Y:S02]  /*26e0*/  UIMAD.WIDE.U32 UR18, UR38, UR12, URZ ;  /* 0x0000000c261272a5 */ /* 0x000fe4000f8e00ff */
[----:B------:R-:W-:-:S03]  /*26f0*/  UIMAD.WIDE.U32 UR22, UR8, UR10, URZ ;  /* 0x0000000a081672a5 */ /* 0x000fc6000f8e00ff */
[----:B------:R-:W-:Y:S01]  /*2700*/  UMOV UR16, UR17 ;  /* 0x0000001100107c82 */ /* 0x000fe20008000000 */
[----:B------:R-:W-:Y:S02]  /*2710*/  USHF.R.U32.HI UR4, URZ, UR29, UR4 ;  /* 0x0000001dff047299 */ /* 0x000fe40008011604 */
[----:B------:R-:W-:Y:S01]  /*2720*/  @UP3 USHF.R.U32.HI UR7, URZ, UR11, UR16 ;  /* 0x0000000bff073299 */ /* 0x000fe20008011610 */
[----:B------:R-:W-:Y:S01]  /*2730*/  UMOV UR18, UR19 ;  /* 0x0000001300127c82 */ /* 0x000fe20008000000 */
[----:B------:R-:W-:Y:S01]  /*2740*/  UMOV UR22, UR23 ;  /* 0x0000001700167c82 */ /* 0x000fe20008000000 */
[----:B------:R-:W-:Y:S02]  /*2750*/  USHF.R.U32.HI UR13, URZ, UR13, UR18 ;  /* 0x0000000dff0d7299 */ /* 0x000fe40008011612 */
[----:B------:R-:W-:Y:S02]  /*2760*/  USEL UR4, UR37, UR4, !UP0 ;  /* 0x0000000425047287 */ /* 0x000fe4000c000000 */
[----:B------:R-:W-:-:S02]  /*2770*/  @UP3 USHF.R.U32.HI UR8, URZ, UR11, UR22 ;  /* 0x0000000bff083299 */ /* 0x000fc40008011616 */
[----:B------:R-:W-:Y:S02]  /*2780*/  UIMAD UR9, UR40, UR7, URZ ;  /* 0x00000007280972a4 */ /* 0x000fe4000f8e02ff */
[----:B------:R-:W-:Y:S02]  /*2790*/  USEL UR7, UR38, UR13, !UP2 ;  /* 0x0000000d26077287 */ /* 0x000fe4000d000000 */
[----:B------:R-:W-:Y:S02]  /*27a0*/  UIMAD UR12, UR40, UR8, URZ ;  /* 0x00000008280c72a4 */ /* 0x000fe4000f8e02ff */
[----:B------:R-:W-:Y:S02]  /*27b0*/  UISETP.GE.AND UP0, UPT, UR4, UR9, UPT ;  /* 0x000000090400728c */ /* 0x000fe4000bf06270 */
[----:B------:R-:W-:Y:S02]  /*27c0*/  UIMAD.WIDE.U32 UR16, UR4, UR10, URZ ;  /* 0x0000000a041072a5 */ /* 0x000fe4000f8e00ff */
[----:B------:R-:W-:-:S02]  /*27d0*/  UISETP.GE.OR UP0, UPT, UR7, UR12, UP0 ;  /* 0x0000000c0700728c */ /* 0x000fc40008706670 */
        /* <DEDUP_REMOVED lines=19> */
.L_x_41:
[----:B------:R-:W2:Y:S02]  /*2910*/  LDCU UR4, c[0x0][0xb30] ;  /* 0x00016600ff0477ac */ /* 0x000ea40008000800 */
[----:B--2---:R-:W-:-:S09]  /*2920*/  UISETP.NE.AND UP0, UPT, UR4, 0x1, UPT ;  /* 0x000000010400788c */ /* 0x004fd2000bf05270 */
        /* <DEDUP_REMOVED lines=18> */
.L_x_42:
[----:B------:R-:W-:Y:S01]  /*2a50*/  VIADD R11, R11, 0x1 ;  /* 0x000000010b0b7836 */ /* 0x000fe20000000000 */
[----:B------:R-:W-:Y:S02]  /*2a60*/  R2UR UR7, R52 ;  /* 0x00000000340772ca */ /* 0x000fe400000e0000 */
[----:B------:R-:W-:Y:S02]  /*2a70*/  R2UR UR4, R51 ;  /* 0x00000000330472ca */ /* 0x000fe400000e0000 */
[C---:B------:R-:W-:Y:S02]  /*2a80*/  ISETP.NE.AND P0, PT, R11.reuse, 0x2, PT ;  /* 0x000000020b00780c */ /* 0x040fe40003f05270 */
[----:B------:R-:W-:Y:S02]  /*2a90*/  PLOP3.LUT P1, PT, PT, PT, PT, 0x80, 0x8 ;  /* 0x000000000008781c */ /* 0x000fe40003f2f070 */
[----:B-1----:R-:W-:Y:S02]  /*2aa0*/  SEL R0, RZ, 0x1, P0 ;  /* 0x00000001ff007807 */ /* 0x002fe40000000000 */
[----:B------:R-:W-:-:S02]  /*2ab0*/  SEL R11, R11, RZ, P0 ;  /* 0x000000ff0b0b7207 */ /* 0x000fc40000000000 */
[----:B------:R-:W-:Y:S01]  /*2ac0*/  LOP3.LUT R10, R10, R0, RZ, 0x3c, !PT ;  /* 0x000000000a0a7212 */ /* 0x000fe200078e3cff */
[----:B------:R-:W-:Y:S02]  /*2ad0*/  UIADD3 UR29, UPT, UPT, UR38, UR7, URZ ;  /* 0x00000007261d7290 */ /* 0x000fe4000fffe0ff */
[----:B------:R-:W-:Y:S01]  /*2ae0*/  UIADD3 UR32, UPT, UPT, UR37, UR4, URZ ;  /* 0x0000000425207290 */ /* 0x000fe2000fffe0ff */
[----:B------:R-:W-:Y:S11]  /*2af0*/  BRA.U UP1, `(.L_x_43) ;  /* 0xfffffff101187547 */ /* 0x000ff6000b83ffff */
[----:B------:R-:W-:Y:S01]  /*2b00*/  UIADD3 UR7, UPT, UPT, UR6, 0x68, URZ ;  /* 0x0000006806077890 */ /* 0x000fe2000fffe0ff */
[----:B------:R-:W-:-:S03]  /*2b10*/  SHF.L.U32 R2, R12, 0x1f, RZ ;  /* 0x0000001f0c027819 */ /* 0x000fc600000006ff */
[----:B------:R-:W-:-:S09]  /*2b20*/  ULEA UR4, UR5, UR7, 0x3 ;  /* 0x0000000705047291 */ /* 0x000fd2000f8e18ff */
[----:B------:R-:W1:Y:S02]  /*2b30*/  SYNCS.PHASECHK.TRANS64.TRYWAIT P0, [UR4], R2 ;  /* 0x00000002ff0075a7 */ /* 0x000e640008001104 */
[----:B-1----:R-:W-:Y:S05]  /*2b40*/  @!P0 BRA `(.L_x_44) ;  /* 0x0000005000e88947 */ /* 0x002fea0003800000 */
.L_x_137:
[----:B------:R-:W-:-:S04]  /*2b50*/  UIADD3 UR4, UPT, UPT, UR5, 0x1, URZ ;  /* 0x0000000105047890 */ /* 0x000fc8000fffe0ff */
[----:B------:R-:W-:-:S04]  /*2b60*/  UISETP.NE.AND UP0, UPT, UR4, 0xd, UPT ;  /* 0x0000000d0400788c */ /* 0x000fc8000bf05270 */
[----:B------:R-:W-:Y:S02]  /*2b70*/  USEL UR6, URZ, 0x1, UP0 ;  /* 0x00000001ff067887 */ /* 0x000fe40008000000 */
[----:B------:R-:W-:-:S04]  /*2b80*/  USEL UR4, UR4, URZ, UP0 ;  /* 0x000000ff04047287 */ /* 0x000fc80008000000 */
[----:B------:R-:W-:Y:S01]  /*2b90*/  ULEA UR5, UR4, UR7, 0x3 ;  /* 0x0000000704057291 */ /* 0x000fe2000f8e18ff */
[----:B-1----:R-:W-:-:S04]  /*2ba0*/  LOP3.LUT R2, R12, UR6, RZ, 0x3c, !PT ;  /* 0x000000060c027c12 */ /* 0x002fc8000f8e3cff */
[----:B------:R-:W-:-:S04]  /*2bb0*/  SHF.L.U32 R3, R2, 0x1f, RZ ;  /* 0x0000001f02037819 */ /* 0x000fc800000006ff */
[----:B------:R-:W1:Y:S02]  /*2bc0*/  SYNCS.PHASECHK.TRANS64.TRYWAIT P0, [UR5], R3 ;  /* 0x00000003ff0075a7 */ /* 0x000e640008001105 */
[----:B-1----:R-:W-:Y:S05]  /*2bd0*/  @!P0 BRA `(.L_x_45) ;  /* 0x0000005000dc8947 */ /* 0x002fea0003800000 */
.L_x_139:
[----:B------:R-:W-:-:S04]  /*2be0*/  UIADD3 UR4, UPT, UPT, UR4, 0x1, URZ ;  /* 0x0000000104047890 */ /* 0x000fc8000fffe0ff */
[----:B------:R-:W-:-:S04]  /*2bf0*/  UISETP.NE.AND UP0, UPT, UR4, 0xd, UPT ;  /* 0x0000000d0400788c */ /* 0x000fc8000bf05270 */
[----:B------:R-:W-:Y:S02]  /*2c00*/  USEL UR6, URZ, 0x1, UP0 ;  /* 0x00000001ff067887 */ /* 0x000fe40008000000 */
[----:B------:R-:W-:-:S04]  /*2c10*/  USEL UR4, UR4, URZ, UP0 ;  /* 0x000000ff04047287 */ /* 0x000fc80008000000 */
[----:B------:R-:W-:Y:S01]  /*2c20*/  ULEA UR5, UR4, UR7, 0x3 ;  /* 0x0000000704057291 */ /* 0x000fe2000f8e18ff */
[----:B------:R-:W-:-:S04]  /*2c30*/  LOP3.LUT R2, R2, UR6, RZ, 0x3c, !PT ;  /* 0x0000000602027c12 */ /* 0x000fc8000f8e3cff */
[----:B-1----:R-:W-:-:S04]  /*2c40*/  SHF.L.U32 R3, R2, 0x1f, RZ ;  /* 0x0000001f02037819 */ /* 0x002fc800000006ff */
[----:B------:R-:W1:Y:S02]  /*2c50*/  SYNCS.PHASECHK.TRANS64.TRYWAIT P0, [UR5], R3 ;  /* 0x00000003ff0075a7 */ /* 0x000e640008001105 */
[----:B-1----:R-:W-:Y:S05]  /*2c60*/  @!P0 BRA `(.L_x_46) ;  /* 0x0000005000d08947 */ /* 0x002fea0003800000 */
.L_x_141:
        /* <DEDUP_REMOVED lines=9> */
.L_x_143:
        /* <DEDUP_REMOVED lines=9> */
.L_x_145:
        /* <DEDUP_REMOVED lines=9> */
.L_x_147:
        /* <DEDUP_REMOVED lines=9> */
.L_x_149:
        /* <DEDUP_REMOVED lines=9> */
.L_x_151:
        /* <DEDUP_REMOVED lines=9> */
.L_x_153:
        /* <DEDUP_REMOVED lines=9> */
.L_x_155:
        /* <DEDUP_REMOVED lines=9> */
.L_x_157:
        /* <DEDUP_REMOVED lines=9> */
.L_x_159:
[----:B------:R-:W-:-:S04]  /*3180*/  UIADD3 UR4, UPT, UPT, UR4, 0x1, URZ ;  /* 0x0000000104047890 */ /* 0x000fc8000fffe0ff */
[----:B------:R-:W-:-:S04]  /*3190*/  UISETP.NE.AND UP0, UPT, UR4, 0xd, UPT ;  /* 0x0000000d0400788c */ /* 0x000fc8000bf05270 */
[----:B------:R-:W-:Y:S02]  /*31a0*/  USEL UR5, URZ, 0x1, UP0 ;  /* 0x00000001ff057887 */ /* 0x000fe40008000000 */
[----:B------:R-:W-:-:S04]  /*31b0*/  USEL UR4, UR4, URZ, UP0 ;  /* 0x000000ff04047287 */ /* 0x000fc80008000000 */
[----:B------:R-:W-:Y:S01]  /*31c0*/  ULEA UR4, UR4, UR7, 0x3 ;  /* 0x0000000704047291 */ /* 0x000fe2000f8e18ff */
[----:B------:R-:W-:-:S04]  /*31d0*/  LOP3.LUT R2, R2, UR5, RZ, 0x3c, !PT ;  /* 0x0000000502027c12 */ /* 0x000fc8000f8e3cff */
[----:B------:R-:W-:Y:S01]  /*31e0*/  SHF.L.U32 R2, R2, 0x1f, RZ ;  /* 0x0000001f02027819 */ /* 0x000fe200000006ff */
[----:B-1----:R-:W-:-:S07]  /*31f0*/  IMAD.U32 R0, RZ, RZ, UR4 ;  /* 0x00000004ff007e24 */ /* 0x002fce000f8e00ff */
.L_x_56:
[----:B-1----:R1:W2:Y:S02]  /*3200*/  SYNCS.PHASECHK.TRANS64.TRYWAIT P0, [R0+URZ], R2 ;  /* 0x00000002000075a7 */ /* 0x0022a400080011ff */
[----:B--2---:R-:W-:Y:S05]  /*3210*/  @!P0 NANOSLEEP.SYNCS 0x989680 ;  /* 0x009896800000895d */ /* 0x004fea0003900000 */
[----:B------:R-:W2:Y:S02]  /*3220*/  @!P0 SYNCS.PHASECHK.TRANS64 P0, [R0+URZ], R2 ;  /* 0x00000002000085a7 */ /* 0x000ea400080010ff */
[----:B--2---:R-:W-:Y:S05]  /*3230*/  @P0 EXIT ;  /* 0x000000000000094d */ /* 0x004fea0003800000 */
[----:B------:R-:W-:Y:S05]  /*3240*/  BRA `(.L_x_56) ;  /* 0xfffffffc00ec7947 */ /* 0x000fea000383ffff */
.L_x_23:
[----:B------:R-:W-:-:S04]  /*3250*/  UISETP.NE.AND UP0, UPT, UR54, URZ, UPT ;  /* 0x000000ff3600728c */ /* 0x000fc8000bf05270 */
[----:B------:R-:W-:-:S09]  /*3260*/  UISETP.NE.OR UP0, UPT, UR20, 0x1, UP0 ;  /* 0x000000011400788c */ /* 0x000fd20008705670 */
[----:B------:R-:W-:Y:S05]  /*3270*/  BRA.U UP0, `(.L_x_57) ;  /* 0x0000000500487547 */ /* 0x000fea000b800000 */
[----:B------:R-:W-:Y:S01]  /*3280*/  ISETP.GE.U32.AND P2, PT, R0, 0x8, PT ;  /* 0x000000080000780c */ /* 0x000fe20003f46070 */
[----:B------:R-:W-:Y:S01]  /*3290*/  IMAD.MOV.U32 R12, RZ, RZ, 0x1 ;  /* 0x00000001ff0c7424 */ /* 0x000fe200078e00ff */
[----:B------:R-:W-:Y:S02]  /*32a0*/  CS2R R10, SRZ ;  /* 0x00000000000a7805 */ /* 0x000fe4000001ff00 */
[----:B------:R-:W-:Y:S01]  /*32b0*/  CS2R R8, SRZ ;  /* 0x0000000000087805 */ /* 0x000fe2000001ff00 */
[----:B------:R-:W-:Y:S01]  /*32c0*/  UMOV UR6, 0x400 ;  /* 0x0000040000067882 */ /* 0x000fe20000000000 */
[----:B------:R-:W-:Y:S01]  /*32d0*/  UMOV UR5, URZ ;  /* 0x000000ff00057c82 */ /* 0x000fe20008000000 */
[----:B------:R-:W-:-:S12]  /*32e0*/  ULEA UR6, UR54, UR6, 0x18 ;  /* 0x0000000636067291 */ /* 0x000fd8000f8ec0ff */
.L_x_61:
[----:B------:R-:W-:Y:S02]  /*32f0*/  LEA R2, R8, UR6, 0x3 ;  /* 0x0000000608027c11 */ /* 0x000fe4000f8e18ff */
[----:B------:R-:W-:-:S03]  /*3300*/  SHF.L.U32 R4, R9, 0x1f, RZ ;  /* 0x0000001f09047819 */ /* 0x000fc600000006ff */
[----:B------:R-:W-:Y:S01]  /*3310*/  VIADD R5, R2, 0x180 ;  /* 0x0000018002057836 */ /* 0x000fe20000000000 */
[----:B------:R-:W2:Y:S02]  /*3320*/  SYNCS.PHASECHK.TRANS64.TRYWAIT P0, [R2+URZ+0x170], R4 ;  /* 0x00017004020075a7 */ /* 0x000ea400080011ff */
[----:B--2---:R-:W-:Y:S05]  /*3330*/  @!P0 BRA `(.L_x_58) ;  /* 0x00000050000c8947 */ /* 0x004fea0003800000 */
.L_x_160:
[----:B------:R-:W-:Y:S01]  /*3340*/  ULEA UR4, UR5, UR6, 0x3 ;  /* 0x0000000605047291 */ /* 0x000fe2000f8e18ff */
[----:B--2---:R-:W-:Y:S01]  /*3350*/  PRMT R2, RZ, 0x654, R5 ;  /* 0x00000654ff027816 */ /* 0x004fe20000000005 */
[----:B------:R-:W-:Y:S01]  /*3360*/  @!P2 IMAD.MOV.U32 R4, RZ, RZ, 0x10 ;  /* 0x00000010ff04a424 */ /* 0x000fe200078e00ff */
[----:B------:R-:W-:Y:S01]  /*3370*/  SHF.L.U32 R5, R12, 0x1f, RZ ;  /* 0x0000001f0c057819 */ /* 0x000fe200000006ff */
[----:B------:R-:W-:Y:S01]  /*3380*/  UIADD3 UR7, UPT, UPT, UR4, 0x110, URZ ;  /* 0x0000011004077890 */ /* 0x000fe2000fffe0ff */
[----:B------:R2:W-:Y:S05]  /*3390*/  SYNCS.ARRIVE.TRANS64.RED.A1T0 RZ, [R2+URZ], RZ ;  /* 0x000000ff02ff79a7 */ /* 0x0005ea00081004ff */
[----:B------:R-:W-:Y:S01]  /*33a0*/  IMAD.U32 R6, RZ, RZ, UR7 ;  /* 0x00000007ff067e24 */ /* 0x000fe2000f8e00ff */
[----:B------:R-:W3:Y:S04]  /*33b0*/  SYNCS.PHASECHK.TRANS64.TRYWAIT P0, [UR4+0x120], R5 ;  /* 0x00012005ff0075a7 */ /* 0x000ee80008001104 */
[----:B------:R-:W-:Y:S01]  /*33c0*/  PRMT R6, R0, 0x654, R6 ;  /* 0x0000065400067816 */ /* 0x000fe20000000006 */
[----:B--23--:R-:W-:Y:S06]  /*33d0*/  @!P0 BRA `(.L_x_59) ;  /* 0x0000004c00f88947 */ /* 0x00cfec0003800000 */
.L_x_162:
[----:B------:R-:W-:Y:S01]  /*33e0*/  ULEA UR8, UR5, UR6, 0x4 ;  /* 0x0000000605087291 */ /* 0x000fe2000f8e20ff */
[----:B------:R-:W-:Y:S01]  /*33f0*/  SEL R3, R6, R3, !P2 ;  /* 0x0000000306037207 */ /* 0x000fe20005000000 */
[----:B------:R-:W-:Y:S01]  /*3400*/  UIADD3 UR9, UPT, UPT, UR4, 0x110, URZ ;  /* 0x0000011004097890 */ /* 0x000fe2000fffe0ff */
[----:B--2---:R-:W-:Y:S01]  /*3410*/  LEA R2, R11, UR6, 0x3 ;  /* 0x000000060b027c11 */ /* 0x004fe2000f8e18ff */
[----:B------:R-:W-:Y:S01]  /*3420*/  UIADD3 UR8, UPT, UPT, UR8, 0x1a0, URZ ;  /* 0x000001a008087890 */ /* 0x000fe2000fffe0ff */
[----:B------:R2:W-:Y:S01]  /*3430*/  @!P2 SYNCS.ARRIVE.TRANS64.RED RZ, [R3+URZ], R4 ;  /* 0x0000000403ffa9a7 */ /* 0x0005e200080004ff */
[----:B------:R-:W-:Y:S01]  /*3440*/  UIADD3 UR4, UPT, UPT, UR5, 0x1, URZ ;  /* 0x0000000105047890 */ /* 0x000fe2000fffe0ff */
[----:B------:R-:W-:-:S03]  /*3450*/  VIADD R8, R8, 0x1 ;  /* 0x0000000108087836 */ /* 0x000fc60000000000 */
[----:B------:R-:W-:Y:S02]  /*3460*/  UISETP.NE.AND UP0, UPT, UR4, 0x2, UPT ;  /* 0x000000020400788c */ /* 0x000fe4000bf05270 */
[----:B------:R-:W-:Y:S01]  /*3470*/  ISETP.NE.AND P0, PT, R8, 0x2, PT ;  /* 0x000000020800780c */ /* 0x000fe20003f05270 */
[----:B------:R-:W-:Y:S06]  /*3480*/  UGETNEXTWORKID.BROADCAST [UR8], [UR9] ;  /* 0x00000000080073ca */ /* 0x000fec0008000100 */
[----:B------:R-:W-:Y:S02]  /*3490*/  USEL UR7, URZ, 0x1, UP0 ;  /* 0x00000001ff077887 */ /* 0x000fe40008000000 */
[----:B------:R-:W-:-:S04]  /*34a0*/  USEL UR5, UR4, URZ, UP0 ;  /* 0x000000ff04057287 */ /* 0x000fc80008000000 */
[----:B------:R-:W-:Y:S02]  /*34b0*/  LOP3.LUT R12, R12, UR7, RZ, 0x3c, !PT ;  /* 0x000000070c0c7c12 */ /* 0x000fe4000f8e3cff */
[----:B--2---:R-:W-:-:S04]  /*34c0*/  SHF.L.U32 R4, R10, 0x1f, RZ ;  /* 0x0000001f0a047819 */ /* 0x004fc800000006ff */
[----:B------:R-:W2:Y:S02]  /*34d0*/  SYNCS.PHASECHK.TRANS64.TRYWAIT P1, [R2+URZ+0x110], R4 ;  /* 0x00011004020075a7 */ /* 0x000ea400080211ff */
[----:B--2---:R-:W-:Y:S05]  /*34e0*/  @!P1 BRA `(.L_x_60) ;  /* 0x0000004c00cc9947 */ /* 0x004fea0003800000 */
.L_x_163:
[C---:B--2---:R-:W-:Y:S01]  /*34f0*/  LEA R4, R11.reuse, UR6, 0x4 ;  /* 0x000000060b047c11 */ /* 0x044fe2000f8e20ff */
[----:B------:R-:W-:Y:S01]  /*3500*/  VIADD R2, R2, 0x120 ;  /* 0x0000012002027836 */ /* 0x000fe20000000000 */
[----:B------:R-:W-:Y:S01]  /*3510*/  SEL R8, R8, RZ, P0 ;  /* 0x000000ff08087207 */ /* 0x000fe20000000000 */
[----:B------:R-:W-:-:S03]  /*3520*/  VIADD R11, R11, 0x1 ;  /* 0x000000010b0b7836 */ /* 0x000fc60000000000 */
[----:B------:R-:W2:Y:S01]  /*3530*/  LDS.128 R4, [R4+0x1a0] ;  /* 0x0001a00004047984 */ /* 0x000ea20000000c00 */
[----:B------:R-:W-:Y:S02]  /*3540*/  PRMT R2, RZ, 0x654, R2 ;  /* 0x00000654ff027816 */ /* 0x000fe40000000002 */
[C---:B------:R-:W-:Y:S01]  /*3550*/  ISETP.NE.AND P1, PT, R11.reuse, 0x2, PT ;  /* 0x000000020b00780c */ /* 0x040fe20003f25270 */
[----:B------:R-:W-:Y:S01]  /*3560*/  @!PT LDS RZ, [RZ] ;  /* 0x00000000fffff984 */ /* 0x000fe20000000800 */
[----:B------:R-:W-:Y:S01]  /*3570*/  @!PT LDS RZ, [RZ] ;  /* 0x00000000fffff984 */ /* 0x000fe20000000800 */
[----:B------:R-:W-:Y:S01]  /*3580*/  @!PT LDS RZ, [RZ] ;  /* 0x00000000fffff984 */ /* 0x000fe20000000800 */
[----:B------:R-:W-:Y:S01]  /*3590*/  @!PT LDS RZ, [RZ] ;  /* 0x00000000fffff984 */ /* 0x000fe20000000800 */
[----:B------:R3:W-:Y:S06]  /*35a0*/  MEMBAR.ALL.CTA ;  /* 0x0000000000007992 */ /* 0x0007ec0000008000 */
[----:B---3--:R-:W3:Y:S01]  /*35b0*/  FENCE.VIEW.ASYNC.S ;  /* 0x00000000000073c6 */ /* 0x008ee20000000000 */
[----:B------:R-:W-:Y:S01]  /*35c0*/  SEL R11, R11, RZ, P1 ;  /* 0x000000ff0b0b7207 */ /* 0x000fe20000800000 */
[----:B---3--:R3:W-:Y:S01]  /*35d0*/  SYNCS.ARRIVE.TRANS64.RED.A1T0 RZ, [R2+URZ], RZ ;  /* 0x000000ff02ff79a7 */ /* 0x0087e200081004ff */
[----:B--2---:R-:W-:-:S02]  /*35e0*/  LOP3.LUT P3, RZ, R6, 0x1, RZ, 0xc0, !PT ;  /* 0x0000000106ff7812 */ /* 0x004fc4000786c0ff */
[----:B------:R-:W-:-:S04]  /*35f0*/  SEL R4, RZ, 0x1, P1 ;  /* 0x00000001ff047807 */ /* 0x000fc80000800000 */
[----:B------:R-:W-:Y:S02]  /*3600*/  LOP3.LUT R10, R10, R4, RZ, 0x3c, !PT ;  /* 0x000000040a0a7212 */ /* 0x000fe400078e3cff */
[----:B---3--:R-:W-:-:S04]  /*3610*/  SEL R2, RZ, 0x1, P0 ;  /* 0x00000001ff027807 */ /* 0x008fc80000000000 */
[----:B------:R-:W-:Y:S01]  /*3620*/  LOP3.LUT R9, R9, R2, RZ, 0x3c, !PT ;  /* 0x0000000209097212 */ /* 0x000fe200078e3cff */
[----:B------:R-:W-:Y:S06]  /*3630*/  @P3 BRA `(.L_x_61) ;  /* 0xfffffffc002c3947 */ /* 0x000fec000383ffff */
[----:B------:R-:W-:Y:S01]  /*3640*/  ULEA UR4, UR5, UR6, 0x3 ;  /* 0x0000000605047291 */ /* 0x000fe2000f8e18ff */
[----:B------:R-:W-:-:S08]  /*3650*/  SHF.L.U32 R2, R12, 0x1f, RZ ;  /* 0x0000001f0c027819 */ /* 0x000fd000000006ff */
[----:B------:R-:W2:Y:S02]  /*3660*/  SYNCS.PHASECHK.TRANS64 P0, [UR4+0x120], R2 ;  /* 0x00012002ff0075a7 */ /* 0x000ea40008001004 */
[----:B--2---:R-:W-:Y:S05]  /*3670*/  @P0 BRA `(.L_x_62) ;  /* 0x0000000000080947 */ /* 0x004fea0003800000 */
[----:B------:R-:W2:Y:S02]  /*3680*/  SYNCS.PHASECHK.TRANS64.TRYWAIT P0, [UR4+0x120], R2 ;  /* 0x00012002ff0075a7 */ /* 0x000ea40008001104 */
[----:B--2---:R-:W-:Y:S05]  /*3690*/  @!P0 BRA `(.L_x_63) ;  /* 0x0000004c00748947 */ /* 0x004fea0003800000 */
.L_x_62:
[----:B------:R-:W-:-:S04]  /*36a0*/  UIADD3 UR7, UPT, UPT, UR5, 0x1, URZ ;  /* 0x0000000105077890 */ /* 0x000fc8000fffe0ff */
[----:B------:R-:W-:-:S04]  /*36b0*/  UISETP.NE.AND UP0, UPT, UR7, 0x2, UPT ;  /* 0x000000020700788c */ /* 0x000fc8000bf05270 */
[----:B------:R-:W-:Y:S02]  /*36c0*/  USEL UR8, URZ, 0x1, UP0 ;  /* 0x00000001ff087887 */ /* 0x000fe40008000000 */
[----:B------:R-:W-:-:S04]  /*36d0*/  USEL UR7, UR7, URZ, UP0 ;  /* 0x000000ff07077287 */ /* 0x000fc80008000000 */
[----:B------:R-:W-:Y:S01]  /*36e0*/  ULEA UR7, UR7, UR6, 0x3 ;  /* 0x0000000607077291 */ /* 0x000fe2000f8e18ff */
[----:B--2---:R-:W-:-:S04]  /*36f0*/  LOP3.LUT R2, R12, UR8, RZ, 0x3c, !PT ;  /* 0x000000080c027c12 */ /* 0x004fc8000f8e3cff */
[----:B------:R-:W-:-:S04]  /*3700*/  SHF.L.U32 R0, R2, 0x1f, RZ ;  /* 0x0000001f02007819 */ /* 0x000fc800000006ff */
[----:B------:R-:W2:Y:S02]  /*3710*/  SYNCS.PHASECHK.TRANS64 P0, [UR7+0x120], R0 ;  /* 0x00012000ff0075a7 */ /* 0x000ea40008001007 */
[----:B-12---:R-:W-:Y:S05]  /*3720*/  @P0 EXIT ;  /* 0x000000000000094d */ /* 0x006fea0003800000 */
[----:B------:R-:W-:Y:S02]  /*3730*/  SHF.L.U32 R2, R2, 0x1f, RZ ;  /* 0x0000001f02027819 */ /* 0x000fe400000006ff */
[----:B------:R-:W-:-:S07]  /*3740*/  MOV R0, UR7 ;  /* 0x0000000700007c02 */ /* 0x000fce0008000f00 */
.L_x_64:
[----:B-1----:R1:W2:Y:S02]  /*3750*/  SYNCS.PHASECHK.TRANS64.TRYWAIT P0, [R0+URZ+0x120], R2 ;  /* 0x00012002000075a7 */ /* 0x0022a400080011ff */
[----:B--2---:R-:W-:Y:S05]  /*3760*/  @!P0 NANOSLEEP.SYNCS 0x989680 ;  /* 0x009896800000895d */ /* 0x004fea0003900000 */
[----:B------:R-:W2:Y:S02]  /*3770*/  @!P0 SYNCS.PHASECHK.TRANS64 P0, [R0+URZ+0x120], R2 ;  /* 0x00012002000085a7 */ /* 0x000ea400080010ff */
[----:B--2---:R-:W-:Y:S05]  /*3780*/  @P0 EXIT ;  /* 0x000000000000094d */ /* 0x004fea0003800000 */
[----:B------:R-:W-:Y:S05]  /*3790*/  BRA `(.L_x_64) ;  /* 0xfffffffc00ec7947 */ /* 0x000fea000383ffff */
.L_x_57:
[----:B------:R-:W-:Y:S05]  /*37a0*/  BRA.U UP6, `(.L_x_65) ;  /* 0x0000000d06d47547 */ /* 0x000fea000b800000 */
[----:B------:R-:W-:Y:S01]  /*37b0*/  UMOV UR4, 0x40 ;  /* 0x0000004000047882 */ /* 0x000fe20000000000 */
[----:B------:R-:W-:Y:S01]  /*37c0*/  NOP ;  /* 0x0000000000007918 */ /* 0x000fe20000000000 */
[----:B------:R-:W-:Y:S01]  /*37d0*/  ULEA UR5, UR54, UR4, 0x18 ;  /* 0x0000000436057291 */ /* 0x000fe2000f8ec0ff */
[----:B------:R-:W-:Y:S02]  /*37e0*/  UMOV UR6, 0x400 ;  /* 0x0000040000067882 */ /* 0x000fe40000000000 */
[----:B------:R-:W-:-:S06]  /*37f0*/  ULEA UR6, UR54, UR6, 0x18 ;  /* 0x0000000636067291 */ /* 0x000fcc000f8ec0ff */
[----:B------:R-:W2:Y:S02]  /*3800*/  LDS.U8 R0, [UR5+0x1c] ;  /* 0x00001c05ff007984 */ /* 0x000ea40008000000 */
[----:B--2---:R-:W-:-:S13]  /*3810*/  ISETP.NE.AND P0, PT, R0, RZ, PT ;  /* 0x000000ff0000720c */ /* 0x004fda0003f05270 */
[----:B------:R-:W-:Y:S05]  /*3820*/  @P0 BRA `(.L_x_66) ;  /* 0x0000000000580947 */ /* 0x000fea0003800000 */
[----:B------:R-:W-:-:S13]  /*3830*/  ELECT P0, URZ, PT ;  /* 0x0000000000ff782f */ /* 0x000fda0003800000 */
[----:B------:R-:W-:Y:S05]  /*3840*/  @!P0 BRA `(.L_x_67) ;  /* 0x0000000000608947 */ /* 0x000fea0003800000 */
[----:B------:R-:W-:Y:S01]  /*3850*/  UMOV UR4, 0x10 ;  /* 0x0000001000047882 */ /* 0x000fe20000000000 */
[----:B------:R-:W-:Y:S01]  /*3860*/  HFMA2 R0, -RZ, RZ, 0, 5.9604644775390625e-08 ;  /* 0x00000001ff007431 */ /* 0x000fe200000001ff */
[----:B------:R-:W-:-:S03]  /*3870*/  MOV R3, 0xffff ;  /* 0x0000ffff00037802 */ /* 0x000fc60000000f00 */
[----:B------:R-:W-:Y:S04]  /*3880*/  DEPBAR.LE SB2, 0x36 ;  /* 0x0000ad800000791a */ /* 0x000fe80000000000 */
[----:B------:R-:W2:Y:S02]  /*3890*/  UTCATOMSWS.FIND_AND_SET.ALIGN UP0, UR4, UR4 ;  /* 0x00000004000475e3 */ /* 0x000ea40008000800 */
[----:B--2---:R-:W-:Y:S01]  /*38a0*/  MOV R4, UR4 ;  /* 0x0000000400047c02 */ /* 0x004fe20008000f00 */
[----:B------:R-:W-:Y:S06]  /*38b0*/  BRA.U UP0, `(.L_x_68) ;  /* 0x0000000100187547 */ /* 0x000fec000b800000 */
.L_x_69:
[----:B------:R-:W-:Y:S05]  /*38c0*/  NANOSLEEP 0x64 ;  /* 0x000000640000795d */ /* 0x000fea0003800000 */
[----:B------:R-:W-:-:S05]  /*38d0*/  UMOV UR4, 0x10 ;  /* 0x0000001000047882 */ /* 0x000fca0000000000 */
[----:B------:R-:W-:Y:S04]  /*38e0*/  DEPBAR.LE SB2, 0x36 ;  /* 0x0000ad800000791a */ /* 0x000fe80000000000 */
[----:B------:R-:W2:Y:S02]  /*38f0*/  UTCATOMSWS.FIND_AND_SET.ALIGN UP0, UR4, UR4 ;  /* 0x00000004000475e3 */ /* 0x000ea40008000800 */
[----:B--2---:R-:W-:Y:S01]  /*3900*/  MOV R4, UR4 ;  /* 0x0000000400047c02 */ /* 0x004fe20008000f00 */
[----:B------:R-:W-:Y:S05]  /*3910*/  BRA.U !UP0, `(.L_x_69) ;  /* 0xfffffffd08e87547 */ /* 0x000fea000b83ffff */
.L_x_68:
[-C--:B------:R-:W-:Y:S02]  /*3920*/  SHF.L.U32 R3, R3, R4.reuse, RZ ;  /* 0x0000000403037219 */ /* 0x080fe400000006ff */
[----:B------:R-:W-:Y:S01]  /*3930*/  SHF.L.U32 R0, R0, R4, RZ ;  /* 0x0000000400007219 */ /* 0x000fe200000006ff */
[----:B------:R-:W-:Y:S02]  /*3940*/  IMAD.SHL.U32 R4, R4, 0x20, RZ ;  /* 0x0000002004047824 */ /* 0x000fe400078e00ff */
[----:B------:R2:W-:Y:S04]  /*3950*/  ATOMS.OR RZ, [UR5+0x14], R3 ;  /* 0x00001403ffff798c */ /* 0x0005e8000b000005 */
[----:B------:R2:W-:Y:S04]  /*3960*/  ATOMS.OR RZ, [UR5+0x18], R0 ;  /* 0x00001800ffff798c */ /* 0x0005e8000b000005 */
[----:B------:R2:W-:Y:S01]  /*3970*/  STS [UR6+0x1c0], R4 ;  /* 0x0001c004ff007988 */ /* 0x0005e20008000806 */
[----:B------:R-:W-:Y:S05]  /*3980*/  BRA `(.L_x_67) ;  /* 0x0000000000107947 */ /* 0x000fea0003800000 */
.L_x_66:
[----:B------:R-:W-:Y:S02]  /*3990*/  MOV R0, 0xffffffff ;  /* 0xffffffff00007802 */ /* 0x000fe40000000f00 */
[----:B------:R-:W-:-:S03]  /*39a0*/  MOV R4, 0x39d0 ;  /* 0x000039d000047802 */ /* 0x000fc60000000f00 */
[----:B------:R2:W-:Y:S04]  /*39b0*/  STS [UR6+0x1c0], R0 ;  /* 0x0001c000ff007988 */ /* 0x0005e80008000806 */
[----:B-12--5:R-:W-:Y:S05]  /*39c0*/  CALL.REL.NOINC `($__internal_1_$__cuda_sm10x_tcgen05_guardrail_trap_phase_invalid_during_alloc) ;  /* 0x00000050004c7944 */ /* 0x026fea0003c00000 */
.L_x_67:
[----:B------:R-:W-:Y:S05]  /*39d0*/  WARPSYNC.ALL ;  /* 0x0000000000007948 */ /* 0x000fea0003800000 */
[----:B------:R-:W3:Y:S01]  /*39e0*/  S2UR UR4, SR_CgaCtaId ;  /* 0x00000000000479c3 */ /* 0x000ee20000008800 */
[----:B------:R-:W-:Y:S01]  /*39f0*/  UMOV UR26, 0x400 ;  /* 0x00000400001a7882 */ /* 0x000fe20000000000 */
[----:B------:R-:W-:-:S06]  /*3a00*/  NOP ;  /* 0x0000000000007918 */ /* 0x000fcc0000000000 */
[----:B------:R-:W-:Y:S06]  /*3a10*/  BAR.ARV 0x6, 0xa0 ;  /* 0x0182800000007b1d */ /* 0x000fec0000002000 */
[----:B------:R-:W4:Y:S01]  /*3a20*/  LDCU UR5, c[0x0][0x38c] ;  /* 0x00007180ff0577ac */ /* 0x000f220008000800 */
[----:B------:R-:W-:Y:S01]  /*3a30*/  LOP3.LUT R2, R2, 0xffff, RZ, 0xc0, !PT ;  /* 0x0000ffff02027812 */ /* 0x000fe200078ec0ff */
[----:B------:R-:W-:Y:S01]  /*3a40*/  IMAD.MOV.U32 R11, RZ, RZ, 0x1 ;  /* 0x00000001ff0b7424 */ /* 0x000fe200078e00ff */
[----:B------:R-:W-:Y:S01]  /*3a50*/  CS2R R8, SRZ ;  /* 0x0000000000087805 */ /* 0x000fe2000001ff00 */
[----:B------:R-:W1:Y:S01]  /*3a60*/  LDCU UR7, c[0x0][0x38c] ;  /* 0x00007180ff0777ac */ /* 0x000e620008000800 */
[----:B------:R-:W-:Y:S01]  /*3a70*/  R2UR UR27, R2 ;  /* 0x00000000021b72ca */ /* 0x000fe200000e0000 */
[----:B------:R-:W-:Y:S01]  /*3a80*/  IMAD.MOV.U32 R10, RZ, RZ, RZ ;  /* 0x000000ffff0a7224 */ /* 0x000fe200078e00ff */
[----:B------:R-:W-:Y:S01]  /*3a90*/  UMOV UR30, URZ ;  /* 0x000000ff001e7c82 */ /* 0x000fe20008000000 */
[----:B------:R-:W-:Y:S01]  /*3aa0*/  UMOV UR24, URZ ;  /* 0x000000ff00187c82 */ /* 0x000fe20008000000 */
[----:B---3--:R-:W-:Y:S01]  /*3ab0*/  ULEA UR26, UR4, UR26, 0x18 ;  /* 0x0000001a041a7291 */ /* 0x008fe2000f8ec0ff */
[----:B------:R-:W-:Y:S01]  /*3ac0*/  UMOV UR38, 0x0 ;  /* 0x0000000000267882 */ /* 0x000fe20000000000 */
[----:B------:R-:W-:-:S02]  /*3ad0*/  UMOV UR39, 0x4100490 ;  /* 0x0410049000277882 */ /* 0x000fc40000000000 */
[----:B------:R-:W-:Y:S02]  /*3ae0*/  UIADD3 UR4, UPT, UPT, UR26, 0x3400, URZ ;  /* 0x000034001a047890 */ /* 0x000fe4000fffe0ff */
[----:B------:R-:W-:Y:S02]  /*3af0*/  UIADD3 UR6, UPT, UPT, UR26, 0x1d400, URZ ;  /* 0x0001d4001a067890 */ /* 0x000fe4000fffe0ff */
[----:B----4-:R-:W-:Y:S01]  /*3b00*/  UIADD3 UR5, UPT, UPT, UR5, 0x3f, URZ ;  /* 0x0000003f05057890 */ /* 0x010fe2000fffe0ff */
[----:B--2---:R-:W2:Y:S01]  /*3b10*/  LDS R0, [UR26+0x1c0] ;  /* 0x0001c01aff007984 */ /* 0x004ea20008000800 */
[----:B-1----:R-:W-:Y:S01]  /*3b20*/  UMOV UR36, 0x0 ;  /* 0x0000000000247882 */ /* 0x002fe20000000000 */
[----:B------:R-:W-:Y:S01]  /*3b30*/  UMOV UR37, 0x4100490 ;  /* 0x0410049000257882 */ /* 0x000fe20000000000 */
[----:B------:R-:W-:Y:S02]  /*3b40*/  USHF.R.S32.HI UR40, URZ, 0x1f, UR5 ;  /* 0x0000001fff287899 */ /* 0x000fe40008011405 */
[----:B------:R-:W-:-:S02]  /*3b50*/  UISETP.GE.AND UP4, UPT, UR7, 0x1, UPT ;  /* 0x000000010700788c */ /* 0x000fc4000bf86270 */
[----:B------:R-:W-:Y:S02]  /*3b60*/  ULEA.HI UR40, UR40, UR5, URZ, 0x6 ;  /* 0x0000000528287291 */ /* 0x000fe4000f8f30ff */
[----:B------:R-:W-:Y:S02]  /*3b70*/  USHF.R.U32.HI UR5, URZ, 0x4, UR4 ;  /* 0x00000004ff057899 */ /* 0x000fe40008011604 */
[----:B------:R-:W-:Y:S02]  /*3b80*/  USHF.R.S32.HI UR40, URZ, 0x6, UR40 ;  /* 0x00000006ff287899 */ /* 0x000fe40008011428 */
[----:B------:R-:W-:Y:S02]  /*3b90*/  USHF.R.U32.HI UR4, URZ, 0x4, UR6 ;  /* 0x00000004ff047899 */ /* 0x000fe40008011606 */
[----:B------:R-:W-:Y:S02]  /*3ba0*/  UISETP.LT.AND UP0, UPT, UR40, 0x1, UPT ;  /* 0x000000012800788c */ /* 0x000fe4000bf01270 */
[----:B------:R-:W-:-:S02]  /*3bb0*/  ULOP3.LUT UR5, UR5, 0x3fff, URZ, 0xc0, !UPT ;  /* 0x00003fff05057892 */ /* 0x000fc4000f8ec0ff */
[----:B------:R-:W-:Y:S02]  /*3bc0*/  ULOP3.LUT UR4, UR4, 0x3fff, URZ, 0xc0, !UPT ;  /* 0x00003fff04047892 */ /* 0x000fe4000f8ec0ff */
[----:B------:R-:W-:Y:S02]  /*3bd0*/  USEL UR41, UR40, 0x1, !UP0 ;  /* 0x0000000128297887 */ /* 0x000fe4000c000000 */
[----:B------:R-:W-:Y:S02]  /*3be0*/  ULOP3.LUT UR28, UR5, 0x10000, URZ, 0xfc, !UPT ;  /* 0x00010000051c7892 */ /* 0x000fe4000f8efcff */
[----:B------:R-:W-:Y:S02]  /*3bf0*/  ULOP3.LUT UR29, UR4, 0x10000, URZ, 0xfc, !UPT ;  /* 0x00010000041d7892 */ /* 0x000fe4000f8efcff */
[----:B------:R-:W-:Y:S01]  /*3c00*/  UIADD3 UR41, UPT, UPT, -UR41, URZ, URZ ;  /* 0x000000ff29297290 */ /* 0x000fe2000fffe1ff */
[----:B------:R-:W-:Y:S01]  /*3c10*/  UMOV UR34, 0x0 ;  /* 0x0000000000227882 */ /* 0x000fe20000000000 */
[----:B------:R-:W-:Y:S01]  /*3c20*/  UMOV UR35, 0x4100490 ;  /* 0x0410049000237882 */ /* 0x000fe20000000000 */
[----:B------:R-:W-:Y:S01]  /*3c30*/  UMOV UR32, 0x0 ;  /* 0x0000000000207882 */ /* 0x000fe20000000000 */
[----:B------:R-:W-:Y:S01]  /*3c40*/  UMOV UR33, 0x4100490 ;  /* 0x0410049000217882 */ /* 0x000fe20000000000 */
[----:B--2---:R-:W-:-:S15]  /*3c50*/  R2UR UR42, R0 ;  /* 0x00000000002a72ca */ /* 0x004fde00000e0000 */
.L_x_76:
[----:B------:R-:W-:Y:S02]  /*3c60*/  LEA R0, R10, UR26, 0x3 ;  /* 0x0000001a0a007c11 */ /* 0x000fe4000f8e18ff */
[----:B------:R-:W-:Y:S02]  /*3c70*/  SHF.L.U32 R2, R9, 0x1f, RZ ;  /* 0x0000001f09027819 */ /* 0x000fe400000006ff */
[----:B------:R-:W-:Y:S01]  /*3c80*/  PLOP3.LUT P0, PT, PT, PT, UP4, 0x80, 0x8 ;  /* 0x000000000008781c */ /* 0x000fe20003f0f048 */
[----:B------:R-:W-:Y:S01]  /*3c90*/  VIADD R3, R0, 0x120 ;  /* 0x0000012000037836 */ /* 0x000fe20000000000 */
[----:B-1----:R-:W1:Y:S02]  /*3ca0*/  SYNCS.PHASECHK.TRANS64.TRYWAIT P1, [R0+URZ+0x110], R2 ;  /* 0x00011002000075a7 */ /* 0x002e6400080211ff */
[----:B-1-3--:R-:W-:Y:S09]  /*3cb0*/  @!P1 BRA `(.L_x_70) ;  /* 0x0000004800049947 */ /* 0x00aff20003800000 */
.L_x_165:
[----:B------:R-:W-:Y:S01]  /*3cc0*/  LEA R4, R10, UR26, 0x4 ;  /* 0x0000001a0a047c11 */ /* 0x000fe2000f8e20ff */
[----:B------:R-:W-:Y:S01]  /*3cd0*/  @UP4 ULEA UR4, UR24, UR26, 0x3 ;  /* 0x0000001a18044291 */ /* 0x000fe2000f8e18ff */
[----:B------:R-:W-:Y:S01]  /*3ce0*/  PLOP3.LUT P2, PT, PT, PT, PT, 0x80, 0x8 ;  /* 0x000000000008781c */ /* 0x000fe20003f4f070 */
[----:B------:R-:W-:Y:S01]  /*3cf0*/  ULEA UR31, UR30, UR26, 0x3 ;  /* 0x0000001a1e1f7291 */ /* 0x000fe2000f8e18ff */
[----:B------:R-:W-:Y:S02]  /*3d00*/  PRMT R3, RZ, 0x654, R3 ;  /* 0x00000654ff037816 */ /* 0x000fe40000000003 */
[----:B------:R-:W2:Y:S01]  /*3d10*/  LDS.128 R4, [R4+0x1a0] ;  /* 0x0001a00004047984 */ /* 0x000ea20000000c00 */
[----:B-1----:R-:W-:Y:S02]  /*3d20*/  @P0 SHF.L.U32 R2, R8, 0x1f, RZ ;  /* 0x0000001f08020819 */ /* 0x002fe400000006ff */
[----:B------:R-:W-:Y:S01]  /*3d30*/  SHF.L.U32 R0, R11, 0x1f, RZ ;  /* 0x0000001f0b007819 */ /* 0x000fe200000006ff */
[----:B------:R-:W-:Y:S01]  /*3d40*/  @!PT LDS RZ, [RZ] ;  /* 0x00000000fffff984 */ /* 0x000fe20000000800 */
[----:B------:R-:W-:Y:S01]  /*3d50*/  @!PT LDS RZ, [RZ] ;  /* 0x00000000fffff984 */ /* 0x000fe20000000800 */
[----:B------:R-:W-:Y:S01]  /*3d60*/  @!PT LDS RZ, [RZ] ;  /* 0x00000000fffff984 */ /* 0x000fe20000000800 */
[----:B------:R-:W-:Y:S01]  /*3d70*/  @!PT LDS RZ, [RZ] ;  /* 0x00000000fffff984 */ /* 0x000fe20000000800 */
[----:B------:R1:W-:Y:S06]  /*3d80*/  MEMBAR.ALL.CTA ;  /* 0x0000000000007992 */ /* 0x0003ec0000008000 */
[----:B-1----:R-:W1:Y:S02]  /*3d90*/  FENCE.VIEW.ASYNC.S ;  /* 0x00000000000073c6 */ /* 0x002e640000000000 */
[----:B-1----:R1:W-:Y:S01]  /*3da0*/  SYNCS.ARRIVE.TRANS64.RED.A1T0 RZ, [R3+URZ], RZ ;  /* 0x000000ff03ff79a7 */ /* 0x0023e200081004ff */
[----:B------:R1:W3:Y:S01]  /*3db0*/  @P0 SYNCS.PHASECHK.TRANS64.TRYWAIT P2, [UR4], R2 ;  /* 0x00000002ff0005a7 */ /* 0x0002e20008041104 */
[----:B------:R-:W-:Y:S01]  /*3dc0*/  ULEA.HI UR4, UR30, UR30, URZ, 0x1 ;  /* 0x0000001e1e047291 */ /* 0x000fe2000f8f08ff */
[----:B--2---:R-:W-:-:S03]  /*3dd0*/  LOP3.LUT P1, RZ, R6, 0x1, RZ, 0xc0, !PT ;  /* 0x0000000106ff7812 */ /* 0x004fc6000782c0ff */
[----:B------:R-:W-:Y:S02]  /*3de0*/  USHF.L.U32 UR11, UR4, 0x5, URZ ;  /* 0x00000005040b7899 */ /* 0x000fe400080006ff */
[----:B------:R-:W-:Y:S02]  /*3df0*/  ULOP3.LUT UR4, UR4, 0xffe, URZ, 0xc0, !UPT ;  /* 0x00000ffe04047892 */ /* 0x000fe4000f8ec0ff */
[----:B------:R-:W-:Y:S02]  /*3e00*/  ULOP3.LUT UR11, UR11, 0xffffffc0, URZ, 0xc0, !UPT ;  /* 0xffffffc00b0b7892 */ /* 0x000fe4000f8ec0ff */
[----:B------:R-:W-:Y:S02]  /*3e10*/  UIADD3 UR4, UPT, UPT, -UR4, UR30, URZ ;  /* 0x0000001e04047290 */ /* 0x000fe4000fffe1ff */
[----:B------:R-:W-:Y:S01]  /*3e20*/  UIADD3 UR11, UPT, UPT, UR42, UR11, URZ ;  /* 0x0000000b2a0b7290 */ /* 0x000fe2000fffe0ff */
[----:B------:R-:W2:Y:S03]  /*3e30*/  SYNCS.PHASECHK.TRANS64.TRYWAIT P0, [UR31+0x150], R0 ;  /* 0x00015000ff0075a7 */ /* 0x000ea6000800111f */
[----:B------:R-:W-:Y:S01]  /*3e40*/  ULEA UR11, UR4, UR11, 0x14 ;  /* 0x0000000b040b7291 */ /* 0x000fe2000f8ea0ff */
[----:B-123--:R-:W-:Y:S11]  /*3e50*/  @!P0 BRA `(.L_x_71) ;  /* 0x0000004400b08947 */ /* 0x00eff60003800000 */
.L_x_167:
[----:B------:R-:W-:Y:S01]  /*3e60*/  IADD3 R10, PT, PT, R10, 0x1, RZ ;  /* 0x000000010a0a7810 */ /* 0x000fe20007ffe0ff */
[----:B------:R-:W-:Y:S06]  /*3e70*/  BRA.U !UP4, `(.L_x_72) ;  /* 0x000000010cc07547 */ /* 0x000fec000b800000 */
[----:B------:R-:W-:Y:S01]  /*3e80*/  UPLOP3.LUT UP2, UPT, UPT, UPT, UPT, 0x40, 0x4 ;  /* 0x000000000004789c */ /* 0x000fe20003f4e870 */
[----:B------:R-:W-:Y:S01]  /*3e90*/  UMOV UR23, UR41 ;  /* 0x0000002900177c82 */ /* 0x000fe20008000000 */
[----:B------:R-:W-:Y:S01]  /*3ea0*/  UMOV UR22, UR40 ;  /* 0x0000002800167c82 */ /* 0x000fe20008000000 */
[----:B------:R-:W-:-:S08]  /*3eb0*/  UMOV UR10, UR24 ;  /* 0x00000018000a7c82 */ /* 0x000fd00008000000 */
.L_x_75:
[----:B------:R-:W-:Y:S02]  /*3ec0*/  UIADD3 UR23, UPT, UPT, UR23, 0x1, URZ ;  /* 0x0000000117177890 */ /* 0x000fe4000fffe0ff */
[----:B--2---:R-:W-:Y:S02]  /*3ed0*/  ULEA UR5, UR10, UR26, 0x3 ;  /* 0x0000001a0a057291 */ /* 0x004fe4000f8e18ff */
[----:B------:R-:W-:Y:S01]  /*3ee0*/  UISETP.NE.AND UP3, UPT, UR23, URZ, UPT ;  /* 0x000000ff1700728c */ /* 0x000fe2000bf65270 */
[----:B---3--:R-:W-:Y:S10]  /*3ef0*/  @P2 BRA `(.L_x_73) ;  /* 0x00000000000c2947 */ /* 0x008ff40003800000 */
[----:B-1----:R-:W-:Y:S04]  /*3f00*/  SHF.L.U32 R2, R8, 0x1f, RZ ;  /* 0x0000001f08027819 */ /* 0x002fe800000006ff */
[----:B------:R-:W1:Y:S02]  /*3f10*/  SYNCS.PHASECHK.TRANS64.TRYWAIT P0, [UR5], R2 ;  /* 0x00000002ff0075a7 */ /* 0x000e640008001105 */
[----:B-1----:R-:W-:Y:S05]  /*3f20*/  @!P0 BRA `(.L_x_74) ;  /* 0x0000004400948947 */ /* 0x002fea0003800000 */
.L_x_73:
[----:B------:R-:W-:Y:S01]  /*3f30*/  UISETP.NE.AND UP0, UPT, UR22, 0x1, UPT ;  /* 0x000000011600788c */ /* 0x000fe2000bf05270 */
[----:B------:R-:W-:Y:S01]  /*3f40*/  PLOP3.LUT P2, PT, PT, PT, PT, 0x80, 0x8 ;  /* 0x000000000008781c */ /* 0x000fe20003f4f070 */
[----:B------:R-:W-:Y:S02]  /*3f50*/  UIADD3 UR4, UPT, UPT, UR10, 0x1, URZ ;  /* 0x000000010a047890 */ /* 0x000fe4000fffe0ff */
[----:B------:R-:W-:Y:S02]  /*3f60*/  UIADD3 UR25, UPT, UPT, UR5, 0x68, URZ ;  /* 0x0000006805197890 */ /* 0x000fe4000fffe0ff */
[----:B------:R-:W-:Y:S01]  /*3f70*/  UISETP.NE.AND UP1, UPT, UR4, 0xd, UPT ;  /* 0x0000000d0400788c */ /* 0x000fe2000bf25270 */
[----:B------:R-:W-:Y:S01]  /*3f80*/  PLOP3.LUT P0, PT, PT, PT, UP0, 0x80, 0x8 ;  /* 0x000000000008781c */ /* 0x000fe20003f0f008 */
[----:B------:R-:W-:Y:S02]  /*3f90*/  UIADD3 UR22, UPT, UPT, UR22, -0x1, URZ ;  /* 0xffffffff16167890 */ /* 0x000fe4000fffe0ff */
[----:B------:R-:W-:Y:S02]  /*3fa0*/  USEL UR6, URZ, 0x1, UP1 ;  /* 0x00000001ff067887 */ /* 0x000fe40008800000 */
[----:B------:R-:W-:Y:S01]  /*3fb0*/  USEL UR24, UR4, URZ, UP1 ;  /* 0x000000ff04187287 */ /* 0x000fe20008800000 */
[----:B------:R-:W-:Y:S01]  /*3fc0*/  UMOV UR7, 0x40004040 ;  /* 0x4000404000077882 */ /* 0x000fe20000000000 */
[----:B------:R-:W-:Y:S02]  /*3fd0*/  UMOV UR5, 0x40004040 ;  /* 0x4000404000057882 */ /* 0x000fe40000000000 */
[----:B------:R-:W-:Y:S01]  /*3fe0*/  @UP0 ULEA UR4, UR24, UR26, 0x3 ;  /* 0x0000001a18040291 */ /* 0x000fe2000f8e18ff */
[----:B------:R-:W-:Y:S01]  /*3ff0*/  LOP3.LUT R8, R8, UR6, RZ, 0x3c, !PT ;  /* 0x0000000608087c12 */ /* 0x000fe2000f8e3cff */
[----:B------:R-:W-:Y:S01]  /*4000*/  ULEA UR6, UR10, UR29, 0x9 ;  /* 0x0000001d0a067291 */ /* 0x000fe2000f8e48ff */
[----:B------:R-:W-:Y:S02]  /*4010*/  UMOV UR21, 0x40004040 ;  /* 0x4000404000157882 */ /* 0x000fe40000000000 */
[----:B-1----:R-:W-:Y:S01]  /*4020*/  @P0 SHF.L.U32 R0, R8, 0x1f, RZ ;  /* 0x0000001f08000819 */ /* 0x002fe200000006ff */
[----:B------:R-:W-:Y:S02]  /*4030*/  UIADD3 UR20, UPT, UPT, UR6, 0x2, URZ ;  /* 0x0000000206147890 */ /* 0x000fe4000fffe0ff */
[----:B------:R-:W-:Y:S01]  /*4040*/  UIADD3 UR16, UPT, UPT, UR6, 0x4, URZ ;  /* 0x0000000406107890 */ /* 0x000fe2000fffe0ff */
[----:B------:R2:W3:Y:S01]  /*4050*/  @P0 SYNCS.PHASECHK.TRANS64.TRYWAIT P2, [UR4], R0 ;  /* 0x00000000ff0005a7 */ /* 0x0004e20008041104 */
[----:B------:R-:W-:Y:S02]  /*4060*/  ULEA UR4, UR10, UR28, 0x9 ;  /* 0x0000001c0a047291 */ /* 0x000fe4000f8e48ff */
[----:B------:R-:W-:Y:S02]  /*4070*/  UIADD3 UR12, UPT, UPT, UR6, 0x6, URZ ;  /* 0x00000006060c7890 */ /* 0x000fe4000fffe0ff */
[----:B------:R-:W-:Y:S02]  /*4080*/  UIADD3 UR18, UPT, UPT, UR4, 0x2, URZ ;  /* 0x0000000204127890 */ /* 0x000fe4000fffe0ff */
[----:B------:R-:W-:Y:S02]  /*4090*/  UIADD3 UR14, UPT, UPT, UR4, 0x4, URZ ;  /* 0x00000004040e7890 */ /* 0x000fe4000fffe0ff */
[----:B------:R-:W-:Y:S01]  /*40a0*/  UIADD3 UR8, UPT, UPT, UR4, 0x6, URZ ;  /* 0x0000000604087890 */ /* 0x000fe2000fffe0ff */
[----:B------:R2:W-:Y:S01]  /*40b0*/  UTCHMMA gdesc[UR4], gdesc[UR6], tmem[UR11], tmem[UR38], idesc[UR39], UP2 ;  /* 0x00ff2606040075ea */ /* 0x0005e2000900000b */
[----:B------:R-:W-:Y:S01]  /*40c0*/  UPLOP3.LUT UP2, UPT, UPT, UPT, UPT, 0x80, 0x8 ;  /* 0x000000000008789c */ /* 0x000fe20003f4f070 */
[----:B------:R-:W-:Y:S01]  /*40d0*/  UMOV UR19, 0x40004040 ;  /* 0x4000404000137882 */ /* 0x000fe20000000000 */
[----:B------:R-:W-:Y:S01]  /*40e0*/  UMOV UR17, 0x40004040 ;  /* 0x4000404000117882 */ /* 0x000fe20000000000 */
[----:B------:R2:W-:Y:S01]  /*40f0*/  UTCHMMA gdesc[UR18], gdesc[UR20], tmem[UR11], tmem[UR36], idesc[UR37], UPT ;  /* 0x00ff2414120075ea */ /* 0x0005e2000b80000b */
[----:B------:R-:W-:Y:S01]  /*4100*/  UMOV UR15, 0x40004040 ;  /* 0x40004040000f7882 */ /* 0x000fe20000000000 */
[----:B------:R-:W-:Y:S01]  /*4110*/  UMOV UR13, 0x40004040 ;  /* 0x40004040000d7882 */ /* 0x000fe20000000000 */
[----:B------:R-:W-:Y:S01]  /*4120*/  UMOV UR9, 0x40004040 ;  /* 0x4000404000097882 */ /* 0x000fe20000000000 */
[----:B------:R2:W-:Y:S01]  /*4130*/  UTCHMMA gdesc[UR14], gdesc[UR16], tmem[UR11], tmem[UR34], idesc[UR35], UPT ;  /* 0x00ff22100e0075ea */ /* 0x0005e2000b80000b */
[----:B------:R2:W-:Y:S01]  /*4140*/  UTCHMMA gdesc[UR8], gdesc[UR12], tmem[UR11], tmem[UR32], idesc[UR33], UPT ;  /* 0x00ff200c080075ea */ /* 0x0005e2000b80000b */
[----:B------:R2:W-:Y:S01]  /*4150*/  UTCBAR.MULTICAST [UR25], URZ, UR27 ;  /* 0x000000ff190073e9 */ /* 0x0005e2000800081b */
[----:B------:R-:W-:Y:S01]  /*4160*/  UMOV UR10, UR24 ;  /* 0x00000018000a7c82 */ /* 0x000fe20008000000 */
[----:B------:R-:W-:Y:S05]  /*4170*/  BRA.U UP3, `(.L_x_75) ;  /* 0xfffffffd03507547 */ /* 0x000fea000b83ffff */
.L_x_72:
[----:B--2---:R-:W-:Y:S01]  /*4180*/  UIADD3 UR4, UPT, UPT, UR30, 0x1, URZ ;  /* 0x000000011e047890 */ /* 0x004fe2000fffe0ff */
[C---:B------:R-:W-:Y:S01]  /*4190*/  ISETP.NE.AND P0, PT, R10.reuse, 0x2, PT ;  /* 0x000000020a00780c */ /* 0x040fe20003f05270 */
[----:B------:R-:W-:Y:S02]  /*41a0*/  UIADD3 UR5, UPT, UPT, UR31, 0x130, URZ ;  /* 0x000001301f057890 */ /* 0x000fe4000fffe0ff */
[----:B------:R-:W-:Y:S01]  /*41b0*/  UISETP.NE.AND UP0, UPT, UR4, 0x4, UPT ;  /* 0x000000040400788c */ /* 0x000fe2000bf05270 */
[----:B-1----:R-:W-:Y:S02]  /*41c0*/  SEL R0, RZ, 0x1, P0 ;  /* 0x00000001ff007807 */ /* 0x002fe40000000000 */
[----:B------:R-:W-:Y:S01]  /*41d0*/  SEL R10, R10, RZ, P0 ;  /* 0x000000ff0a0a7207 */ /* 0x000fe20000000000 */
[----:B------:R-:W-:Y:S01]  /*41e0*/  USEL UR6, URZ, 0x1, UP0 ;  /* 0x00000001ff067887 */ /* 0x000fe20008000000 */
[----:B------:R-:W-:Y:S01]  /*41f0*/  LOP3.LUT R9, R9, R0, RZ, 0x3c, !PT ;  /* 0x0000000009097212 */ /* 0x000fe200078e3cff */
[----:B------:R-:W-:Y:S01]  /*4200*/  USEL UR30, UR4, URZ, UP0 ;  /* 0x000000ff041e7287 */ /* 0x000fe20008000000 */
[----:B------:R1:W-:Y:S03]  /*4210*/  UTCBAR [UR5], URZ ;  /* 0x000000ff050073e9 */ /* 0x0003e600080000ff */
[----:B------:R-:W-:Y:S01]  /*4220*/  LOP3.LUT R11, R11, UR6, RZ, 0x3c, !PT ;  /* 0x000000060b0b7c12 */ /* 0x000fe2000f8e3cff */
[----:B------:R-:W-:Y:S07]  /*4230*/  @P1 BRA `(.L_x_76) ;  /* 0xfffffff800881947 */ /* 0x000fee000383ffff */
[----:B------:R-:W2:Y:S01]  /*4240*/  S2UR UR8, SR_CgaCtaId ;  /* 0x00000000000879c3 */ /* 0x000ea20000008800 */
[----:B------:R-:W-:Y:S01]  /*4250*/  ELECT P0, URZ, PT ;  /* 0x0000000000ff782f */ /* 0x000fe20003800000 */
[----:B------:R-:W-:Y:S01]  /*4260*/  IMAD.MOV.U32 R0, RZ, RZ, 0x1 ;  /* 0x00000001ff007424 */ /* 0x000fe200078e00ff */
[----:B------:R-:W-:Y:S01]  /*4270*/  UIADD3 UR26, UPT, UPT, UR26, 0x150, URZ ;  /* 0x000001501a1a7890 */ /* 0x000fe2000fffe0ff */
[----:B------:R-:W-:Y:S01]  /*4280*/  SHF.L.U32 R2, R11, 0x1f, RZ ;  /* 0x0000001f0b027819 */ /* 0x000fe200000006ff */
[----:B------:R-:W-:-:S03]  /*4290*/  UMOV UR4, 0x40 ;  /* 0x0000004000047882 */ /* 0x000fc60000000000 */
[----:B------:R-:W-:Y:S01]  /*42a0*/  UVIRTCOUNT.DEALLOC.SMPOOL 0x80 ;  /* 0x000000800000784c */ /* 0x000fe20000000000 */
[----:B--2---:R-:W-:Y:S02]  /*42b0*/  ULEA UR8, UR8, UR4, 0x18 ;  /* 0x0000000408087291 */ /* 0x004fe4000f8ec0ff */
[----:B------:R-:W-:-:S07]  /*42c0*/  ULEA UR4, UR30, UR26, 0x3 ;  /* 0x0000001a1e047291 */ /* 0x000fce000f8e18ff */
[----:B------:R2:W-:Y:S02]  /*42d0*/  @P0 STS.U8 [UR8+0x1c], R0 ;  /* 0x00001c00ff000988 */ /* 0x0005e40008000008 */
[----:B------:R-:W4:Y:S02]  /*42e0*/  SYNCS.PHASECHK.TRANS64.TRYWAIT P0, [UR4], R2 ;  /* 0x00000002ff0075a7 */ /* 0x000f240008001104 */
[----:B--2-4-:R-:W-:Y:S05]  /*42f0*/  @!P0 BRA `(.L_x_77) ;  /* 0x0000004000b88947 */ /* 0x014fea0003800000 */
.L_x_170:
[----:B------:R-:W-:-:S04]  /*4300*/  UIADD3 UR4, UPT, UPT, UR30, 0x1, URZ ;  /* 0x000000011e047890 */ /* 0x000fc8000fffe0ff */
[----:B------:R-:W-:-:S04]  /*4310*/  UISETP.NE.AND UP0, UPT, UR4, 0x4, UPT ;  /* 0x000000040400788c */ /* 0x000fc8000bf05270 */
[----:B------:R-:W-:Y:S02]  /*4320*/  USEL UR6, URZ, 0x1, UP0 ;  /* 0x00000001ff067887 */ /* 0x000fe40008000000 */
[----:B------:R-:W-:-:S04]  /*4330*/  USEL UR4, UR4, URZ, UP0 ;  /* 0x000000ff04047287 */ /* 0x000fc80008000000 */
[----:B-1----:R-:W-:Y:S01]  /*4340*/  ULEA UR5, UR4, UR26, 0x3 ;  /* 0x0000001a04057291 */ /* 0x002fe2000f8e18ff */
[----:B--2---:R-:W-:-:S04]  /*4350*/  LOP3.LUT R2, R11, UR6, RZ, 0x3c, !PT ;  /* 0x000000060b027c12 */ /* 0x004fc8000f8e3cff */
[----:B------:R-:W-:-:S04]  /*4360*/  SHF.L.U32 R3, R2, 0x1f, RZ ;  /* 0x0000001f02037819 */ /* 0x000fc800000006ff */
[----:B------:R-:W1:Y:S02]  /*4370*/  SYNCS.PHASECHK.TRANS64.TRYWAIT P0, [UR5], R3 ;  /* 0x00000003ff0075a7 */ /* 0x000e640008001105 */
[----:B-1----:R-:W-:Y:S05]  /*4380*/  @!P0 BRA `(.L_x_78) ;  /* 0x0000004000ac8947 */ /* 0x002fea0003800000 */
.L_x_172:
        /* <DEDUP_REMOVED lines=9> */
.L_x_174:
[----:B------:R-:W-:-:S04]  /*4420*/  UIADD3 UR4, UPT, UPT, UR4, 0x1, URZ ;  /* 0x0000000104047890 */ /* 0x000fc8000fffe0ff */
[----:B------:R-:W-:-:S04]  /*4430*/  UISETP.NE.AND UP0, UPT, UR4, 0x4, UPT ;  /* 0x000000040400788c */ /* 0x000fc8000bf05270 */
[----:B------:R-:W-:Y:S02]  /*4440*/  USEL UR5, URZ, 0x1, UP0 ;  /* 0x00000001ff057887 */ /* 0x000fe40008000000 */
[----:B------:R-:W-:-:S04]  /*4450*/  USEL UR4, UR4, URZ, UP0 ;  /* 0x000000ff04047287 */ /* 0x000fc80008000000 */
[----:B------:R-:W-:Y:S01]  /*4460*/  ULEA UR4, UR4, UR26, 0x3 ;  /* 0x0000001a04047291 */ /* 0x000fe2000f8e18ff */
[----:B------:R-:W-:-:S04]  /*4470*/  LOP3.LUT R2, R2, UR5, RZ, 0x3c, !PT ;  /* 0x0000000502027c12 */ /* 0x000fc8000f8e3cff */
[----:B------:R-:W-:-:S04]  /*4480*/  SHF.L.U32 R2, R2, 0x1f, RZ ;  /* 0x0000001f02027819 */ /* 0x000fc800000006ff */
[----:B------:R-:W2:Y:S02]  /*4490*/  SYNCS.PHASECHK.TRANS64.TRYWAIT P0, [UR4], R2 ;  /* 0x00000002ff0075a7 */ /* 0x000ea40008001104 */
[----:B--2---:R-:W-:Y:S05]  /*44a0*/  @!P0 BRA `(.L_x_80) ;  /* 0x0000004000948947 */ /* 0x004fea0003800000 */
.L_x_176:
[----:B------:R-:W-:Y:S01]  /*44b0*/  NOP ;  /* 0x0000000000007918 */ /* 0x000fe20000000000 */
[----:B-1----:R-:W1:Y:S01]  /*44c0*/  LDS R0, [UR8+0x14] ;  /* 0x00001408ff007984 */ /* 0x002e620008000800 */
[----:B------:R-:W-:Y:S01]  /*44d0*/  ULOP3.LUT UR4, UR42, 0xffff, URZ, 0xc0, !UPT ;  /* 0x0000ffff2a047892 */ /* 0x000fe2000f8ec0ff */
[----:B------:R-:W-:Y:S01]  /*44e0*/  UMOV UR5, 0xffff ;  /* 0x0000ffff00057882 */ /* 0x000fe20000000000 */
[----:B------:R-:W-:Y:S02]  /*44f0*/  UMOV UR6, 0x1 ;  /* 0x0000000100067882 */ /* 0x000fe40000000000 */
[----:B------:R-:W-:-:S04]  /*4500*/  USHF.R.U32.HI UR4, URZ, 0x5, UR4 ;  /* 0x00000005ff047899 */ /* 0x000fc80008011604 */
[----:B------:R-:W-:Y:S02]  /*4510*/  USHF.L.U32 UR5, UR5, UR4, URZ ;  /* 0x0000000405057299 */ /* 0x000fe400080006ff */
[----:B------:R-:W-:-:S04]  /*4520*/  USHF.L.U32 UR4, UR6, UR4, URZ ;  /* 0x0000000406047299 */ /* 0x000fc800080006ff */
[----:B-1----:R-:W-:-:S04]  /*4530*/  LOP3.LUT R0, R0, UR5, RZ, 0xc0, !PT ;  /* 0x0000000500007c12 */ /* 0x002fc8000f8ec0ff */
[----:B------:R-:W-:-:S13]  /*4540*/  ISETP.NE.AND P0, PT, R0, UR5, PT ;  /* 0x0000000500007c0c */ /* 0x000fda000bf05270 */
[----:B------:R-:W-:Y:S05]  /*4550*/  @P0 BRA `(.L_x_81) ;  /* 0x0000000000580947 */ /* 0x000fea0003800000 */
[----:B------:R-:W1:Y:S02]  /*4560*/  LDS R0, [UR8+0x18] ;  /* 0x00001808ff007984 */ /* 0x000e640008000800 */
[----:B-1----:R-:W-:-:S04]  /*4570*/  LOP3.LUT R0, R0, UR4, RZ, 0xc0, !PT ;  /* 0x0000000400007c12 */ /* 0x002fc8000f8ec0ff */
[----:B------:R-:W-:-:S13]  /*4580*/  ISETP.NE.AND P0, PT, R0, UR4, PT ;  /* 0x0000000400007c0c */ /* 0x000fda000bf05270 */
[----:B------:R-:W-:Y:S05]  /*4590*/  @P0 BRA `(.L_x_82) ;  /* 0x00000000003c0947 */ /* 0x000fea0003800000 */
[----:B------:R-:W1:Y:S01]  /*45a0*/  S2R R2, SR_LANEID ;  /* 0x0000000000027919 */ /* 0x000e620000000000 */
[----:B------:R-:W-:-:S06]  /*45b0*/  ULOP3.LUT UR5, URZ, UR5, URZ, 0x33, !UPT ;  /* 0x00000005ff057292 */ /* 0x000fcc000f8e33ff */
[----:B------:R-:W-:-:S04]  /*45c0*/  IMAD.U32 R0, RZ, RZ, UR5 ;  /* 0x00000005ff007e24 */ /* 0x000fc8000f8e00ff */
[----:B------:R2:W4:Y:S02]  /*45d0*/  REDUX UR7, R0 ;  /* 0x00000000000773c4 */ /* 0x0005240000000000 */
[----:B------:R1:W-:Y:S01]  /*45e0*/  UTCATOMSWS.AND URZ, UR5 ;  /* 0x0000000500ff79e3 */ /* 0x0003e20008000000 */
[----:B--2---:R-:W-:Y:S01]  /*45f0*/  LOP3.LUT R0, RZ, UR4, RZ, 0x33, !PT ;  /* 0x00000004ff007c12 */ /* 0x004fe2000f8e33ff */
[----:B------:R-:W-:Y:S02]  /*4600*/  VOTEU.ANY UR4, UPT, PT ;  /* 0x0000000000047886 */ /* 0x000fe400038e0100 */
[----:B------:R-:W-:Y:S02]  /*4610*/  UFLO.U32 UR4, UR4 ;  /* 0x00000004000472bd */ /* 0x000fe400080e0000 */
[----:B------:R-:W2:Y:S04]  /*4620*/  REDUX UR6, R0 ;  /* 0x00000000000673c4 */ /* 0x000ea80000000000 */
[----:B-1----:R-:W-:-:S02]  /*4630*/  ISETP.EQ.U32.AND P0, PT, R2, UR4, PT ;  /* 0x0000000402007c0c */ /* 0x002fc4000bf02070 */
[----:B----4-:R-:W-:-:S11]  /*4640*/  MOV R2, UR7 ;  /* 0x0000000700027c02 */ /* 0x010fd60008000f00 */
[----:B------:R1:W-:Y:S01]  /*4650*/  @P0 ATOMS.AND RZ, [UR8+0x14], R2 ;  /* 0x00001402ffff098c */ /* 0x0003e2000a800008 */
[----:B--2---:R-:W-:-:S05]  /*4660*/  IMAD.U32 R0, RZ, RZ, UR6 ;  /* 0x00000006ff007e24 */ /* 0x004fca000f8e00ff */
[----:B------:R1:W-:Y:S01]  /*4670*/  @P0 ATOMS.AND RZ, [UR8+0x18], R0 ;  /* 0x00001800ffff098c */ /* 0x0003e2000a800008 */
[----:B------:R-:W-:Y:S05]  /*4680*/  BRA `(.L_x_83) ;  /* 0x0000000000147947 */ /* 0x000fea0003800000 */
.L_x_82:
[----:B------:R-:W-:Y:S02]  /*4690*/  MOV R2, 0x46b0 ;  /* 0x000046b000027802 */ /* 0x000fe40000000f00 */
[----:B---3-5:R-:W-:Y:S05]  /*46a0*/  CALL.REL.NOINC `($__internal_0_$__cuda_sm10x_tcgen05_guardrail_trap_col_being_dealloced_not_returned_by_alloc) ;  /* 0x0000004400087944 */ /* 0x028fea0003c00000 */
[----:B------:R-:W-:Y:S05]  /*46b0*/  BRA `(.L_x_83) ;  /* 0x0000000000087947 */ /* 0x000fea0003800000 */
.L_x_81:
[----:B------:R-:W-:Y:S02]  /*46c0*/  MOV R2, 0x46e0 ;  /* 0x000046e000027802 */ /* 0x000fe40000000f00 */
[----:B---3-5:R-:W-:Y:S05]  /*46d0*/  CALL.REL.NOINC `($__internal_2_$__cuda_sm10x_tcgen05_guardrail_trap_unallocated_columns_being_dealloced) ;  /* 0x0000004400147944 */ /* 0x028fea0003c00000 */
.L_x_83:
[----:B------:R-:W-:Y:S01]  /*46e0*/  NOP ;  /* 0x0000000000007918 */ /* 0x000fe20000000000 */
[----:B------:R-:W-:Y:S05]  /*46f0*/  EXIT ;  /* 0x000000000000794d */ /* 0x000fea0003800000 */
.L_x_65:
[----:B------:R-:W-:-:S09]  /*4700*/  UISETP.NE.OR UP0, UPT, UR20, 0x3, !UP5 ;  /* 0x000000031400788c */ /* 0x000fd2000ef05670 */
[----:B------:R-:W-:Y:S05]  /*4710*/  BRA.U UP0, `(.L_x_84) ;  /* 0x0000000d00f07547 */ /* 0x000fea000b800000 */
[----:B------:R-:W2:Y:S01]  /*4720*/  LDCU UR27, c[0x0][0x370] ;  /* 0x00006e00ff1b77ac */ /* 0x000ea20008000800 */
[----:B------:R-:W3:Y:S01]  /*4730*/  LDC.64 R16, c[0x0][0x348] ;  /* 0x0000d200ff107b82 */ /* 0x000ee20000000a00 */
[----:B------:R-:W-:Y:S02]  /*4740*/  HFMA2 R13, -RZ, RZ, 0, 0 ;  /* 0x00000000ff0d7431 */ /* 0x000fe400000001ff */
[----:B------:R-:W-:Y:S01]  /*4750*/  IMAD.MOV.U32 R15, RZ, RZ, 0x1 ;  /* 0x00000001ff0f7424 */ /* 0x000fe200078e00ff */
[----:B------:R-:W2:Y:S01]  /*4760*/  LDCU.128 UR44, c[0x0][0xb10] ;  /* 0x00016200ff2c77ac */ /* 0x000ea20008000c00 */
[----:B------:R-:W-:Y:S01]  /*4770*/  IMAD.MOV.U32 R14, RZ, RZ, RZ ;  /* 0x000000ffff0e7224 */ /* 0x000fe200078e00ff */
[----:B------:R-:W-:Y:S01]  /*4780*/  MOV R7, 0x1000 ;  /* 0x0000100000077802 */ /* 0x000fe20000000f00 */
[----:B------:R-:W4:Y:S01]  /*4790*/  LDCU UR26, c[0x0][0x374] ;  /* 0x00006e80ff1a77ac */ /* 0x000f220008000800 */
[----:B------:R-:W1:Y:S01]  /*47a0*/  LDC.64 R2, c[0x0][0x888] ;  /* 0x00022200ff027b82 */ /* 0x000e620000000a00 */
[----:B------:R-:W4:Y:S01]  /*47b0*/  LDCU UR15, c[0x0][0xb0c] ;  /* 0x00016180ff0f77ac */ /* 0x000f220008000800 */
[----:B------:R-:W4:Y:S06]  /*47c0*/  LDCU UR31, c[0x0][0xb20] ;  /* 0x00016400ff1f77ac */ /* 0x000f2c0008000800 */
[----:B------:R-:W1:Y:S01]  /*47d0*/  LDC.64 R4, c[0x0][0x890] ;  /* 0x00022400ff047b82 */ /* 0x000e620000000a00 */
[----:B------:R-:W3:Y:S01]  /*47e0*/  LDCU UR4, c[0x0][0xb30] ;  /* 0x00016600ff0477ac */ /* 0x000ee20008000800 */
[----:B--2---:R-:W-:-:S02]  /*47f0*/  UIMAD.WIDE.U32 UR6, UR27, UR44, URZ ;  /* 0x0000002c1b0672a5 */ /* 0x004fc4000f8e00ff */
[----:B----4-:R-:W-:Y:S01]  /*4800*/  UIMAD.WIDE.U32 UR8, UR26, UR47, URZ ;  /* 0x0000002f1a0872a5 */ /* 0x010fe2000f8e00ff */
[----:B------:R-:W-:Y:S01]  /*4810*/  UMOV UR24, 0x400 ;  /* 0x0000040000187882 */ /* 0x000fe20000000000 */
[----:B------:R-:W-:-:S03]  /*4820*/  UPLOP3.LUT UP3, UPT, UPT, UPT, UPT, 0x40, 0x4 ;  /* 0x000000000004789c */ /* 0x000fc60003f6e870 */
[----:B------:R-:W-:Y:S01]  /*4830*/  UMOV UR6, UR7 ;  /* 0x0000000700067c82 */ /* 0x000fe20008000000 */
[----:B------:R-:W-:Y:S01]  /*4840*/  UISETP.GE.AND UP0, UPT, UR40, 0x1, UPT ;  /* 0x000000012800788c */ /* 0x000fe2000bf06270 */
[----:B------:R-:W-:Y:S01]  /*4850*/  UMOV UR28, UR9 ;  /* 0x00000009001c7c82 */ /* 0x000fe20008000000 */
[----:B------:R-:W-:Y:S01]  /*4860*/  UISETP.NE.AND UP4, UPT, UR40, 0x1, UPT ;  /* 0x000000012800788c */ /* 0x000fe2000bf85270 */
[----:B------:R-:W2:Y:S01]  /*4870*/  LDCU.64 UR16, c[0x0][0xb28] ;  /* 0x00016500ff1077ac */ /* 0x000ea20008000a00 */
[----:B------:R-:W-:Y:S02]  /*4880*/  ULEA UR24, UR54, UR24, 0x18 ;  /* 0x0000001836187291 */ /* 0x000fe4000f8ec0ff */
[----:B------:R-:W-:Y:S02]  /*4890*/  UISETP.NE.AND UP6, UPT, UR15, 0x1, UPT ;  /* 0x000000010f00788c */ /* 0x000fe4000bfc5270 */
[----:B------:R-:W-:Y:S02]  /*48a0*/  UISETP.NE.AND UP5, UPT, UR46, 0x1, UPT ;  /* 0x000000012e00788c */ /* 0x000fe4000bfa5270 */
[----:B------:R-:W-:-:S02]  /*48b0*/  USHF.R.U32.HI UR30, URZ, UR45, UR6 ;  /* 0x0000002dff1e7299 */ /* 0x000fc40008011606 */
[----:B------:R-:W-:Y:S02]  /*48c0*/  USHF.R.U32.HI UR28, URZ, UR31, UR28 ;  /* 0x0000001fff1c7299 */ /* 0x000fe4000801161c */
[----:B---3--:R-:W-:Y:S01]  /*48d0*/  UISETP.NE.AND UP2, UPT, UR4, 0x1, UPT ;  /* 0x000000010400788c */ /* 0x008fe2000bf45270 */
[----:B------:R-:W-:-:S10]  /*48e0*/  UMOV UR12, URZ ;  /* 0x000000ff000c7c82 */ /* 0x000fd40008000000 */
.L_x_93:
[C---:B------:R-:W-:Y:S02]  /*48f0*/  LEA R12, R14.reuse, UR24, 0x3 ;  /* 0x000000180e0c7c11 */ /* 0x040fe4000f8e18ff */
[----:B------:R-:W-:Y:S02]  /*4900*/  SHF.L.U32 R0, R13, 0x1f, RZ ;  /* 0x0000001f0d007819 */ /* 0x000fe400000006ff */
[----:B------:R-:W-:Y:S02]  /*4910*/  LEA R8, R14, UR24, 0x4 ;  /* 0x000000180e087c11 */ /* 0x000fe4000f8e20ff */
[----:B---3--:R-:W3:Y:S02]  /*4920*/  SYNCS.PHASECHK.TRANS64.TRYWAIT P0, [R12+URZ+0x110], R0 ;  /* 0x000110000c0075a7 */ /* 0x008ee400080011ff */
[----:B---3--:R-:W-:Y:S05]  /*4930*/  @!P0 BRA `(.L_x_85) ;  /* 0x0000003c00888947 */ /* 0x008fea0003800000 */
.L_x_177:
[----:B------:R-:W4:Y:S01]  /*4940*/  LDS.128 R8, [R8+0x1a0] ;  /* 0x0001a00008087984 */ /* 0x000f220000000c00 */
[----:B------:R-:W-:Y:S01]  /*4950*/  UISETP.GE.AND UP0, UPT, UR40, 0x1, UPT ;  /* 0x000000012800788c */ /* 0x000fe2000bf06270 */
[----:B------:R-:W-:Y:S01]  /*4960*/  @!PT LDS RZ, [RZ] ;  /* 0x00000000fffff984 */ /* 0x000fe20000000800 */
[----:B------:R-:W-:Y:S01]  /*4970*/  @!PT LDS RZ, [RZ] ;  /* 0x00000000fffff984 */ /* 0x000fe20000000800 */
[----:B------:R-:W-:Y:S01]  /*4980*/  @!PT LDS RZ, [RZ] ;  /* 0x00000000fffff984 */ /* 0x000fe20000000800 */
[----:B------:R-:W-:Y:S01]  /*4990*/  @!PT LDS RZ, [RZ] ;  /* 0x00000000fffff984 */ /* 0x000fe20000000800 */
[----:B------:R1:W-:Y:S06]  /*49a0*/  MEMBAR.ALL.CTA ;  /* 0x0000000000007992 */ /* 0x0003ec0000008000 */
[----:B-1----:R-:W1:Y:S01]  /*49b0*/  FENCE.VIEW.ASYNC.S ;  /* 0x00000000000073c6 */ /* 0x002e620000000000 */
[----:B----4-:R-:W-:Y:S11]  /*49c0*/  LOP3.LUT P0, RZ, R10, 0x1, RZ, 0xc0, !PT ;  /* 0x000000010aff7812 */ /* 0x010ff6000780c0ff */
[----:B------:R-:W-:Y:S02]  /*49d0*/  @!UPT UIADD3 URZ, UPT, UPT, URZ, URZ, URZ ;  /* 0x000000fffffff290 */ /* 0x000fe4000fffe0ff */
[----:B-1----:R-:W-:Y:S01]  /*49e0*/  VOTEU.ANY UP1, P0 ;  /* 0x0000000000ff7886 */ /* 0x002fe20000020100 */
[----:B------:R-:W-:Y:S11]  /*49f0*/  PLOP3.LUT P0, PT, PT, PT, UP1, 0x80, 0x8 ;  /* 0x000000000008781c */ /* 0x000ff60003f0f018 */
[----:B------:R-:W-:Y:S02]  /*4a00*/  @!UPT UIADD3 URZ, UPT, UPT, URZ, URZ, URZ ;  /* 0x000000fffffff290 */ /* 0x000fe4000fffe0ff */
[----:B---3--:R-:W-:Y:S02]  /*4a10*/  @P0 SHF.R.U32.HI R0, RZ, 0x10, R9 ;  /* 0x00000010ff000819 */ /* 0x008fe40000011609 */
[----:B------:R-:W-:Y:S02]  /*4a20*/  @P0 MOV R6, R8 ;  /* 0x0000000800060202 */ /* 0x000fe40000000f00 */
[----:B------:R-:W-:Y:S01]  /*4a30*/  @P0 R2UR UR4, R0 ;  /* 0x00000000000402ca */ /* 0x000fe200000e0000 */
[----:B------:R-:W-:Y:S01]  /*4a40*/  VIADD R0, R12, 0x120 ;  /* 0x000001200c007836 */ /* 0x000fe20000000000 */
[----:B------:R-:W-:Y:S02]  /*4a50*/  @P0 LOP3.LUT R8, R9, 0xffff, RZ, 0xc0, !PT ;  /* 0x0000ffff09080812 */ /* 0x000fe400078ec0ff */
[----:B------:R-:W-:Y:S02]  /*4a60*/  @P0 R2UR UR6, R6 ;  /* 0x00000000060602ca */ /* 0x000fe400000e0000 */
[----:B------:R-:W-:Y:S02]  /*4a70*/  PRMT R0, RZ, 0x654, R0 ;  /* 0x00000654ff007816 */ /* 0x000fe40000000000 */
[----:B------:R-:W-:Y:S02]  /*4a80*/  @P0 R2UR UR5, R8 ;  /* 0x00000000080502ca */ /* 0x000fe400000e0000 */
[----:B------:R1:W-:Y:S03]  /*4a90*/  SYNCS.ARRIVE.TRANS64.RED.A1T0 RZ, [R0+URZ], RZ ;  /* 0x000000ff00ff79a7 */ /* 0x0003e600081004ff */
[----:B------:R-:W-:Y:S04]  /*4aa0*/  @UP1 UMOV UR25, UR4 ;  /* 0x0000000400191c82 */ /* 0x000fe80008000000 */
[----:B------:R-:W-:Y:S04]  /*4ab0*/  @UP1 UMOV UR14, UR6 ;  /* 0x00000006000e1c82 */ /* 0x000fe80008000000 */
[----:B------:R-:W-:Y:S01]  /*4ac0*/  @UP1 UMOV UR13, UR5 ;  /* 0x00000005000d1c82 */ /* 0x000fe20008000000 */
[----:B------:R-:W-:Y:S05]  /*4ad0*/  BRA.U !UP0, `(.L_x_86) ;  /* 0x0000000108a47547 */ /* 0x000fea000b800000 */
[----:B------:R-:W-:Y:S02]  /*4ae0*/  UIMAD.WIDE.U32 UR8, UR13, UR47, URZ ;  /* 0x0000002f0d0872a5 */ /* 0x000fe4000f8e00ff */
[----:B------:R-:W-:Y:S02]  /*4af0*/  UIMAD.WIDE.U32 UR10, UR14, UR44, URZ ;  /* 0x0000002c0e0a72a5 */ /* 0x000fe4000f8e00ff */
[----:B------:R-:W-:Y:S02]  /*4b00*/  USEL UR4, UR26, UR28, !UP5 ;  /* 0x0000001c1a047287 */ /* 0x000fe4000e800000 */
[----:B------:R-:W-:Y:S02]  /*4b10*/  USEL UR7, UR27, UR30, !UP6 ;  /* 0x0000001e1b077287 */ /* 0x000fe4000f000000 */
[----:B--2---:R-:W-:Y:S02]  /*4b20*/  UIMAD.WIDE.U32 UR18, UR4, UR16, URZ ;  /* 0x00000010041272a5 */ /* 0x004fe4000f8e00ff */
[----:B------:R-:W-:Y:S01]  /*4b30*/  UIMAD.WIDE.U32 UR20, UR7, UR16, URZ ;  /* 0x00000010071472a5 */ /* 0x000fe2000f8e00ff */
[----:B------:R-:W-:Y:S02]  /*4b40*/  UMOV UR5, UR9 ;  /* 0x0000000900057c82 */ /* 0x000fe40008000000 */
[----:B------:R-:W-:Y:S03]  /*4b50*/  USHF.R.U32.HI UR6, URZ, UR31, UR5 ;  /* 0x0000001fff067299 */ /* 0x000fe60008011605 */
[----:B------:R-:W-:Y:S01]  /*4b60*/  UMOV UR5, UR11 ;  /* 0x0000000b00057c82 */ /* 0x000fe20008000000 */
[----:B------:R-:W-:Y:S02]  /*4b70*/  USEL UR6, UR13, UR6, !UP5 ;  /* 0x000000060d067287 */ /* 0x000fe4000e800000 */
[----:B------:R-:W-:Y:S02]  /*4b80*/  USHF.R.U32.HI UR8, URZ, UR45, UR5 ;  /* 0x0000002dff087299 */ /* 0x000fe40008011605 */
[----:B------:R-:W-:Y:S01]  /*4b90*/  UIMAD.WIDE.U32 UR10, UR6, UR16, URZ ;  /* 0x00000010060a72a5 */ /* 0x000fe2000f8e00ff */
[----:B------:R-:W-:Y:S02]  /*4ba0*/  UMOV UR5, UR19 ;  /* 0x0000001300057c82 */ /* 0x000fe40008000000 */
[----:B------:R-:W-:Y:S03]  /*4bb0*/  @UP4 USHF.R.U32.HI UR4, URZ, UR17, UR5 ;  /* 0x00000011ff044299 */ /* 0x000fe60008011605 */
[----:B------:R-:W-:Y:S01]  /*4bc0*/  UMOV UR5, UR21 ;  /* 0x0000001500057c82 */ /* 0x000fe20008000000 */
[----:B------:R-:W-:Y:S02]  /*4bd0*/  UIMAD UR4, UR40, UR4, URZ ;  /* 0x00000004280472a4 */ /* 0x000fe4000f8e02ff */
[----:B------:R-:W-:Y:S02]  /*4be0*/  @UP4 USHF.R.U32.HI UR7, URZ, UR17, UR5 ;  /* 0x00000011ff074299 */ /* 0x000fe40008011605 */
[----:B------:R-:W-:Y:S02]  /*4bf0*/  USEL UR5, UR14, UR8, !UP6 ;  /* 0x000000080e057287 */ /* 0x000fe4000f000000 */
[----:B------:R-:W-:Y:S02]  /*4c00*/  UIMAD UR8, UR40, UR7, URZ ;  /* 0x00000007280872a4 */ /* 0x000fe4000f8e02ff */
[----:B------:R-:W-:Y:S03]  /*4c10*/  UISETP.GE.AND UP0, UPT, UR6, UR4, UPT ;  /* 0x000000040600728c */ /* 0x000fe6000bf06270 */
[----:B------:R-:W-:Y:S01]  /*4c20*/  UMOV UR4, UR11 ;  /* 0x0000000b00047c82 */ /* 0x000fe20008000000 */
[----:B------:R-:W-:Y:S02]  /*4c30*/  UISETP.GE.OR UP0, UPT, UR5, UR8, UP0 ;  /* 0x000000080500728c */ /* 0x000fe40008706670 */
[----:B------:R-:W-:Y:S02]  /*4c40*/  USHF.R.U32.HI UR4, URZ, UR17, UR4 ;  /* 0x00000011ff047299 */ /* 0x000fe40008011604 */
[----:B------:R-:W-:Y:S02]  /*4c50*/  UIMAD.WIDE.U32 UR8, UR5, UR16, URZ ;  /* 0x00000010050872a5 */ /* 0x000fe4000f8e00ff */
[----:B------:R-:W-:Y:S04]  /*4c60*/  USEL UR10, UR6, UR4, !UP4 ;  /* 0x00000004060a7287 */ /* 0x000fe8000e000000 */
[----:B------:R-:W-:Y:S01]  /*4c70*/  UIADD3 UR11, UPT, UPT, -UR10, URZ, URZ ;  /* 0x000000ff0a0b7290 */ /* 0x000fe2000fffe1ff */
[----:B------:R-:W-:Y:S02]  /*4c80*/  @!UP0 UMOV UR4, UR9 ;  /* 0x0000000900048c82 */ /* 0x000fe40008000000 */
[----:B------:R-:W-:Y:S02]  /*4c90*/  @!UP0 USHF.R.U32.HI UR4, URZ, UR17, UR4 ;  /* 0x00000011ff048299 */ /* 0x000fe40008011604 */
[----:B------:R-:W-:Y:S02]  /*4ca0*/  UIMAD UR8, UR40, UR11, UR6 ;  /* 0x0000000b280872a4 */ /* 0x000fe4000f8e0206 */
[----:B------:R-:W-:Y:S04]  /*4cb0*/  @!UP0 USEL UR4, UR5, UR4, !UP4 ;  /* 0x0000000405048287 */ /* 0x000fe8000e000000 */
[----:B------:R-:W-:Y:S02]  /*4cc0*/  @!UP0 UIMAD UR8, UR7, UR8, UR4 ;  /* 0x00000008070882a4 */ /* 0x000fe4000f8e0204 */
[----:B------:R-:W-:Y:S02]  /*4cd0*/  @!UP0 UIADD3 UR9, UPT, UPT, UR10, -UR4, URZ ;  /* 0x800000040a098290 */ /* 0x000fe4000fffe0ff */
[----:B------:R-:W-:Y:S02]  /*4ce0*/  UIADD3 UR4, UPT, UPT, -UR5, URZ, URZ ;  /* 0x000000ff05047290 */ /* 0x000fe4000fffe1ff */
[----:B------:R-:W-:Y:S02]  /*4cf0*/  UIADD3 UR7, UPT, UPT, -UR6, URZ, URZ ;  /* 0x000000ff06077290 */ /* 0x000fe4000fffe1ff */
[----:B------:R-:W-:Y:S02]  /*4d00*/  @!UP0 UIMAD UR6, UR9, UR40, UR5 ;  /* 0x00000028090682a4 */ /* 0x000fe4000f8e0205 */
[----:B------:R-:W-:Y:S02]  /*4d10*/  UIMAD UR14, UR15, UR4, UR14 ;  /* 0x000000040f0e72a4 */ /* 0x000fe4000f8e020e */
[----:B------:R-:W-:Y:S01]  /*4d20*/  UIMAD UR13, UR46, UR7, UR13 ;  /* 0x000000072e0d72a4 */ /* 0x000fe2000f8e020d */
[----:B------:R-:W-:Y:S02]  /*4d30*/  @!UP0 UMOV UR5, UR8 ;  /* 0x0000000800058c82 */ /* 0x000fe40008000000 */
[----:B------:R-:W-:Y:S02]  /*4d40*/  UIMAD UR14, UR5, UR15, UR14 ;  /* 0x0000000f050e72a4 */ /* 0x000fe4000f8e020e */
[----:B------:R-:W-:Y:S11]  /*4d50*/  UIMAD UR13, UR6, UR46, UR13 ;  /* 0x0000002e060d72a4 */ /* 0x000ff6000f8e020d */
[----:B------:R-:W-:Y:S01]  /*4d60*/  @!UPT UIADD3 URZ, UPT, UPT, URZ, URZ, URZ ;  /* 0x000000fffffff290 */ /* 0x000fe2000fffe0ff */
.L_x_86:
[----:B------:R-:W3:Y:S01]  /*4d70*/  @!UP2 LDCU.128 UR20, c[0x0][0xb10] ;  /* 0x00016200ff14a7ac */ /* 0x000ee20008000c00 */
[C---:B------:R-:W-:Y:S02]  /*4d80*/  ISETP.NE.U32.AND P1, PT, R4.reuse, RZ, PT ;  /* 0x000000ff0400720c */ /* 0x040fe40003f25070 */
[----:B------:R-:W-:Y:S02]  /*4d90*/  ISETP.NE.U32.AND P0, PT, R4, RZ, PT ;  /* 0x000000ff0400720c */ /* 0x000fe40003f05070 */
[C---:B------:R-:W-:Y:S02]  /*4da0*/  ISETP.NE.AND.EX P1, PT, R5.reuse, RZ, PT, P1 ;  /* 0x000000ff0500720c */ /* 0x040fe40003f25310 */
[----:B------:R-:W-:Y:S01]  /*4db0*/  ISETP.NE.AND.EX P0, PT, R5, RZ, PT, P0 ;  /* 0x000000ff0500720c */ /* 0x000fe20003f05300 */
[----:B------:R-:W4:Y:S01]  /*4dc0*/  @!UP2 LDCU UR5, c[0x0][0xb0c] ;  /* 0x00016180ff05a7ac */ /* 0x000f220008000800 */
[----:B------:R-:W-:Y:S02]  /*4dd0*/  USHF.L.U32 UR11, UR29, 0x6, URZ ;  /* 0x000000061d0b7899 */ /* 0x000fe400080006ff */
[----:B------:R-:W-:Y:S02]  /*4de0*/  USHF.L.U32 UR10, UR32, 0x6, URZ ;  /* 0x00000006200a7899 */ /* 0x000fe400080006ff */
[----:B---3--:R-:W-:Y:S07]  /*4df0*/  UIMAD.WIDE.U32 UR6, UR14, UR20, URZ ;  /* 0x000000140e0672a5 */ /* 0x008fee000f8e00ff */
[----:B------:R-:W-:Y:S01]  /*4e00*/  @!UP2 UMOV UR4, UR7 ;  /* 0x000000070004ac82 */ /* 0x000fe20008000000 */
[----:B----4-:R-:W-:Y:S02]  /*4e10*/  @!UP2 UISETP.NE.AND UP0, UPT, UR5, 0x1, UPT ;  /* 0x000000010500a88c */ /* 0x010fe4000bf05270 */
[----:B------:R-:W-:Y:S02]  /*4e20*/  @!UP2 USHF.R.U32.HI UR4, URZ, UR21, UR4 ;  /* 0x00000015ff04a299 */ /* 0x000fe40008011604 */
[----:B------:R-:W-:Y:S02]  /*4e30*/  UIMAD.WIDE.U32 UR6, UR13, UR23, URZ ;  /* 0x000000170d0672a5 */ /* 0x000fe4000f8e00ff */
[----:B------:R-:W-:Y:S02]  /*4e40*/  @!UP2 USEL UR8, UR14, UR4, !UP0 ;  /* 0x000000040e08a287 */ /* 0x000fe4000c000000 */
[----:B------:R-:W-:Y:S03]  /*4e50*/  @!UP2 UISETP.NE.AND UP0, UPT, UR22, 0x1, UPT ;  /* 0x000000011600a88c */ /* 0x000fe6000bf05270 */
[----:B------:R-:W-:Y:S02]  /*4e60*/  @!UP2 UMOV UR6, UR7 ;  /* 0x000000070006ac82 */ /* 0x000fe40008000000 */
[----:B------:R-:W3:Y:S02]  /*4e70*/  @!UP2 LDCU UR4, c[0x0][0xb20] ;  /* 0x00016400ff04a7ac */ /* 0x000ee40008000800 */
[----:B---3--:R-:W-:Y:S04]  /*4e80*/  @!UP2 USHF.R.U32.HI UR6, URZ, UR4, UR6 ;  /* 0x00000004ff06a299 */ /* 0x008fe80008011606 */
[----:B------:R-:W-:Y:S04]  /*4e90*/  @!UP2 USEL UR6, UR13, UR6, !UP0 ;  /* 0x000000060d06a287 */ /* 0x000fe8000c000000 */
[----:B------:R-:W-:Y:S02]  /*4ea0*/  @!UP2 UIADD3 UR4, UPT, UPT, -UR8, UR6, URZ ;  /* 0x000000060804a290 */ /* 0x000fe4000fffe1ff */
[----:B------:R-:W-:Y:S02]  /*4eb0*/  @!UP2 UIADD3 UR6, UPT, UPT, UR8, -UR6, URZ ;  /* 0x800000060806a290 */ /* 0x000fe4000fffe0ff */
[----:B------:R-:W-:Y:S02]  /*4ec0*/  @!UP2 UIMAD UR14, UR4, UR5, UR14 ;  /* 0x00000005040ea2a4 */ /* 0x000fe4000f8e020e */
[----:B------:R-:W-:Y:S01]  /*4ed0*/  @!UP2 UIMAD UR13, UR6, UR22, UR13 ;  /* 0x00000016060da2a4 */ /* 0x000fe2000f8e020d */
[----:B------:R-:W-:Y:S11]  /*4ee0*/  BRA.U UP3, `(.L_x_87) ;  /* 0x0000000103107547 */ /* 0x000ff6000b800000 */
[----:B------:R-:W-:Y:S04]  /*4ef0*/  MOV R6, UR33 ;  /* 0x0000002100067c02 */ /* 0x000fe80008000f00 */
[----:B------:R-:W-:Y:S04]  /*4f00*/  SHF.L.U32 R6, R6, 0x1f, RZ ;  /* 0x0000001f06067819 */ /* 0x000fe800000006ff */
[----:B------:R-:W3:Y:S02]  /*4f10*/  SYNCS.PHASECHK.TRANS64.TRYWAIT P2, [UR24+0x108], R6 ;  /* 0x00010806ff0075a7 */ /* 0x000ee40008041118 */
[----:B---3--:R-:W-:Y:S05]  /*4f20*/  @!P2 BRA `(.L_x_88) ;  /* 0x000000380020a947 */ /* 0x008fea0003800000 */
.L_x_87:
[----:B------:R-:W-:Y:S05]  /*4f30*/  @!P1 BRA `(.L_x_89) ;  /* 0x0000000000309947 */ /* 0x000fea0003800000 */
[----:B------:R-:W-:Y:S01]  /*4f40*/  ISETP.NE.U32.AND P1, PT, R2, RZ, PT ;  /* 0x000000ff0200720c */ /* 0x000fe20003f25070 */
[----:B------:R-:W3:Y:S01]  /*4f50*/  LDCU.64 UR4, c[0x0][0x358] ;  /* 0x00006b00ff0477ac */ /* 0x000ee20008000a00 */
[----:B------:R-:W-:Y:S02]  /*4f60*/  IMAD.MOV.U32 R49, RZ, RZ, 0x1 ;  /* 0x00000001ff317424 */ /* 0x000fe400078e00ff */
[----:B------:R-:W-:Y:S11]  /*4f70*/  ISETP.NE.AND.EX P1, PT, R3, RZ, PT, P1 ;  /* 0x000000ff0300720c */ /* 0x000ff60003f25310 */
[----:B------:R-:W-:Y:S02]  /*4f80*/  @!UPT UIADD3 URZ, UPT, UPT, URZ, URZ, URZ ;  /* 0x000000fffffff290 */ /* 0x000fe4000fffe0ff */
[----:B------:R-:W4:Y:S01]  /*4f90*/  @P1 LDC.64 R8, c[0x0][0x888] ;  /* 0x00022200ff081b82 */ /* 0x000f220000000a00 */
[----:B-1----:R-:W-:Y:S04]  /*4fa0*/  @P1 IMAD R0, R4, UR36, RZ ;  /* 0x0000002404001c24 */ /* 0x002fe8000f8e02ff */
[----:B----4-:R-:W-:Y:S04]  /*4fb0*/  @P1 IMAD.WIDE R8, R0, 0x4, R8 ;  /* 0x0000000400081825 */ /* 0x010fe800078e0208 */
[----:B------:R-:W-:Y:S01]  /*4fc0*/  HFMA2 R0, -RZ, RZ, 0, 5.9604644775390625e-08 ;  /* 0x00000001ff007431 */ /* 0x000fe200000001ff */
[----:B---3-5:R3:W5:Y:S04]  /*4fd0*/  @P1 LDG.E R26, desc[UR4][R8.64] ;  /* 0x00000004081a1981 */ /* 0x028768000c1e1900 */
[----:B------:R-:W-:Y:S01]  /*4fe0*/  @!P1 PRMT R49, R0, 0x7610, R49 ;  /* 0x0000761000319816 */ /* 0x000fe20000000031 */
[----:B---3--:R-:W4:Y:S06]  /*4ff0*/  @!P1 LDC R26, c[0x0][0x880] ;  /* 0x00022000ff1a9b82 */ /* 0x008f2c0000000800 */
.L_x_89:
[----:B----45:R-:W-:Y:S01]  /*5000*/  @!P0 FSETP.EQ.AND P1, PT, R26, RZ, PT ;  /* 0x000000ff1a00820b */ /* 0x030fe20003f22000 */
[----:B------:R-:W-:Y:S01]  /*5010*/  @!UPT UIADD3 URZ, UPT, UPT, URZ, URZ, URZ ;  /* 0x000000fffffff290 */ /* 0x000fe2000fffe0ff */
[----:B------:R-:W-:Y:S11]  /*5020*/  @!P0 BRA `(.L_x_90) ;  /* 0x0000000000188947 */ /* 0x000ff60003800000 */
[----:B------:R-:W-:Y:S02]  /*5030*/  LOP3.LUT P0, RZ, R49, 0xff, RZ, 0xc0, !PT ;  /* 0x000000ff31ff7812 */ /* 0x000fe4000780c0ff */
[----:B------:R-:W-:Y:S04]  /*5040*/  ISETP.NE.U32.AND P1, PT, R2, RZ, PT ;  /* 0x000000ff0200720c */ /* 0x000fe80003f25070 */
[----:B------:R-:W-:Y:S04]  /*5050*/  ISETP.NE.AND.EX P1, PT, R3, RZ, PT, P1 ;  /* 0x000000ff0300720c */ /* 0x000fe80003f25310 */
[----:B------:R-:W-:Y:S03]  /*5060*/  PLOP3.LUT P1, PT, P1, PT, PT, 0x8, 0x80 ;  /* 0x000000000080781c */ /* 0x000fe60000f2e170 */
[----:B------:R-:W-:Y:S11]  /*5070*/  @P0 FSETP.EQ.AND P1, PT, R26, RZ, PT ;  /* 0x000000ff1a00020b */ /* 0x000ff60003f22000 */
[----:B------:R-:W-:Y:S02]  /*5080*/  @!UPT UIADD3 URZ, UPT, UPT, URZ, URZ, URZ ;  /* 0x000000fffffff290 */ /* 0x000fe4000fffe0ff */
.L_x_90:
[----:B------:R-:W-:Y:S01]  /*5090*/  ULEA UR4, UR12, UR24, 0x3 ;  /* 0x000000180c047291 */ /* 0x000fe2000f8e18ff */
[----:B------:R-:W-:Y:S02]  /*50a0*/  SHF.L.U32 R9, R15, 0x1f, RZ ;  /* 0x0000001f0f097819 */ /* 0x000fe400000006ff */
[----:B------:R-:W-:Y:S04]  /*50b0*/  ELECT P0, URZ, PT ;  /* 0x0000000000ff782f */ /* 0x000fe80003800000 */
[----:B------:R-:W-:Y:S02]  /*50c0*/  PLOP3.LUT P1, PT, P1, P0, PT, 0xf2, 0x2f ;  /* 0x00000000002f781c */ /* 0x000fe40000f21e72 */
[----:B------:R-:W3:Y:S11]  /*50d0*/  SYNCS.PHASECHK.TRANS64.TRYWAIT P2, [UR4+0xe8], R9 ;  /* 0x0000e809ff0075a7 */ /* 0x000ef60008041104 */
[----:B------:R-:W-:Y:S05]  /*50e0*/  @!P1 IADD3 R8, P0, PT, R16, 0x580, RZ ;  /* 0x0000058010089810 */ /* 0x000fea0007f1e0ff */
[----:B-1----:R-:W-:Y:S01]  /*50f0*/  @!P1 IMAD.X R6, RZ, RZ, R17, P0 ;  /* 0x000000ffff069224 */ /* 0x002fe200000e0611 */
[----:B---3--:R-:W-:Y:S07]  /*5100*/  @!P2 BRA `(.L_x_91) ;  /* 0x0000003400c0a947 */ /* 0x008fee0003800000 */
.L_x_180:
[----:B------:R-:W-:Y:S01]  /*5110*/  @!P1 R2UR UR7, R6 ;  /* 0x00000000060792ca */ /* 0x000fe200000e0000 */
[----:B------:R-:W-:Y:S01]  /*5120*/  UIADD3 UR5, UPT, UPT, UR12, 0x1, URZ ;  /* 0x000000010c057890 */ /* 0x000fe2000fffe0ff */
[----:B------:R-:W-:Y:S01]  /*5130*/  @!P1 R2UR UR6, R8 ;  /* 0x00000000080692ca */ /* 0x000fe200000e0000 */
[----:B------:R-:W-:Y:S01]  /*5140*/  UIADD3 UR9, UPT, UPT, UR4, 0xd0, URZ ;  /* 0x000000d004097890 */ /* 0x000fe2000fffe0ff */
[----:B------:R-:W-:Y:S01]  /*5150*/  @!P1 IMAD.MOV.U32 R6, RZ, RZ, 0x1000 ;  /* 0x00001000ff069424 */ /* 0x000fe200078e00ff */
[----:B------:R-:W-:Y:S01]  /*5160*/  UISETP.NE.AND UP0, UPT, UR5, 0x3, UPT ;  /* 0x000000030500788c */ /* 0x000fe2000bf05270 */
[----:B------:R-:W-:Y:S01]  /*5170*/  VIADD R14, R14, 0x1 ;  /* 0x000000010e0e7836 */ /* 0x000fe20000000000 */
[----:B------:R-:W-:Y:S01]  /*5180*/  UMOV UR22, 0x0 ;  /* 0x0000000000167882 */ /* 0x000fe20000000000 */
[----:B------:R-:W-:Y:S01]  /*5190*/  UMOV UR23, 0x10000000 ;  /* 0x1000000000177882 */ /* 0x000fe20000000000 */
[----:B------:R-:W-:Y:S04]  /*51a0*/  UPRMT UR20, UR54, 0x654, UR9 ;  /* 0x0000065436147896 */ /* 0x000fe80008000009 */
[----:B-1----:R-:W-:Y:S01]  /*51b0*/  IMAD.U32 R9, RZ, RZ, UR7 ;  /* 0x00000007ff097e24 */ /* 0x002fe2000f8e00ff */
[----:B------:R-:W-:Y:S01]  /*51c0*/  USEL UR7, URZ, 0x1, UP0 ;  /* 0x00000001ff077887 */ /* 0x000fe20008000000 */
[----:B------:R-:W-:Y:S01]  /*51d0*/  IMAD.U32 R8, RZ, RZ, UR6 ;  /* 0x00000006ff087e24 */ /* 0x000fe2000f8e00ff */
[----:B------:R-:W-:Y:S02]  /*51e0*/  USEL UR6, UR5, URZ, UP0 ;  /* 0x000000ff05067287 */ /* 0x000fe40008000000 */
[----:B------:R-:W-:Y:S01]  /*51f0*/  VOTEU.ALL UP0, P1 ;  /* 0x0000000000ff7886 */ /* 0x000fe20000800000 */
[----:B------:R-:W-:Y:S02]  /*5200*/  @!P1 R2UR UR19, R9 ;  /* 0x00000000091392ca */ /* 0x000fe400000e0000 */
[----:B------:R-:W-:Y:S02]  /*5210*/  @!P1 R2UR UR18, R8 ;  /* 0x00000000081292ca */ /* 0x000fe400000e0000 */
[----:B------:R-:W-:Y:S01]  /*5220*/  @!UP0 ULEA UR5, UR12, UR24, 0xc ;  /* 0x000000180c058291 */ /* 0x000fe2000f8e60ff */
[----:B------:R-:W-:Y:S02]  /*5230*/  LOP3.LUT R15, R15, UR7, RZ, 0x3c, !PT ;  /* 0x000000070f0f7c12 */ /* 0x000fe4000f8e3cff */
[----:B------:R-:W-:Y:S01]  /*5240*/  UMOV UR12, UR36 ;  /* 0x00000024000c7c82 */ /* 0x000fe20008000000 */
[----:B------:R-:W-:Y:S01]  /*5250*/  @!UP0 UIADD3 UR8, UPT, UPT, UR5, 0x200, URZ ;  /* 0x0000020005088890 */ /* 0x000fe2000fffe0ff */
[----:B------:R-:W-:Y:S01]  /*5260*/  SHF.L.U32 R0, R15, 0x1f, RZ ;  /* 0x0000001f0f007819 */ /* 0x000fe200000006ff */
[----:B------:R-:W-:Y:S01]  /*5270*/  VOTEU.ALL UP0, P1 ;  /* 0x0000000000ff7886 */ /* 0x000fe20000800000 */
[----:B------:R-:W-:Y:S06]  /*5280*/  ULEA UR5, UR6, UR24, 0x3 ;  /* 0x0000001806057291 */ /* 0x000fec000f8e18ff */
[----:B------:R1:W-:Y:S01]  /*5290*/  @!UP0 UTMALDG.3D [UR8], [UR18], desc[UR22] ;  /* 0x00001608120085b4 */ /* 0x0003e20008011000 */
[----:B------:R1:W-:Y:S01]  /*52a0*/  @!P1 SYNCS.ARRIVE.TRANS64.RED.A0TR RZ, [UR4+0xd0], R6 ;  /* 0x0000d006ffff99a7 */ /* 0x0003e20008300404 */
[----:B------:R-:W-:Y:S01]  /*52b0*/  SYNCS.ARRIVE.TRANS64.RED.A1T0 RZ, [UR20], RZ ;  /* 0x000000ffffff79a7 */ /* 0x000fe20008100414 */
[----:B------:R-:W3:Y:S02]  /*52c0*/  SYNCS.PHASECHK.TRANS64.TRYWAIT P0, [UR5+0xe8], R0 ;  /* 0x0000e800ff0075a7 */ /* 0x000ee40008001105 */
[----:B-1-3--:R-:W-:Y:S05]  /*52d0*/  @!P0 BRA `(.L_x_92) ;  /* 0x0000003400648947 */ /* 0x00afea0003800000 */
.L_x_182:
[----:B------:R-:W-:Y:S01]  /*52e0*/  UIADD3 UR9, UPT, UPT, UR5, 0xd0, URZ ;  /* 0x000000d005097890 */ /* 0x000fe2000fffe0ff */
[----:B-1----:R-:W-:Y:S01]  /*52f0*/  @!P1 IADD3 R6, P0, PT, R16, 0x580, RZ ;  /* 0x0000058010069810 */ /* 0x002fe20007f1e0ff */
[----:B------:R-:W-:Y:S01]  /*5300*/  UPLOP3.LUT UP3, UPT, UPT, UPT, UPT, 0x80, 0x8 ;  /* 0x000000000008789c */ /* 0x000fe20003f6f070 */
[----:B------:R-:W-:Y:S01]  /*5310*/  R2UR UR23, R51 ;  /* 0x00000000331772ca */ /* 0x000fe200000e0000 */
[----:B------:R-:W-:Y:S01]  /*5320*/  UMOV UR20, 0x0 ;  /* 0x0000000000147882 */ /* 0x000fe20000000000 */
[----:B------:R-:W-:Y:S01]  /*5330*/  @!P1 R2UR UR7, R6 ;  /* 0x00000000060792ca */ /* 0x000fe200000e0000 */
[----:B------:R-:W-:Y:S01]  /*5340*/  @!P1 IMAD.X R0, RZ, RZ, R17, P0 ;  /* 0x000000ffff009224 */ /* 0x000fe200000e0611 */
[----:B------:R-:W-:Y:S01]  /*5350*/  UMOV UR21, 0x10000000 ;  /* 0x1000000000157882 */ /* 0x000fe20000000000 */
[----:B------:R-:W-:Y:S01]  /*5360*/  UMOV UR12, UR36 ;  /* 0x00000024000c7c82 */ /* 0x000fe20008000000 */
[----:B------:R-:W-:Y:S01]  /*5370*/  VOTEU.ALL UP0, P1 ;  /* 0x0000000000ff7886 */ /* 0x000fe20000800000 */
[----:B------:R-:W-:Y:S01]  /*5380*/  R2UR UR22, R52 ;  /* 0x00000000341672ca */ /* 0x000fe200000e0000 */
[----:B------:R-:W-:Y:S01]  /*5390*/  UMOV UR36, UR25 ;  /* 0x0000001900247c82 */ /* 0x000fe20008000000 */
[----:B------:R-:W-:Y:S02]  /*53a0*/  @!P1 R2UR UR4, R0 ;  /* 0x00000000000492ca */ /* 0x000fe400000e0000 */
[----:B------:R-:W-:Y:S01]  /*53b0*/  @!UP0 UIADD3 UR10, UPT, UPT, UR10, 0x20, URZ ;  /* 0x000000200a0a8890 */ /* 0x000fe2000fffe0ff */
[C---:B------:R-:W-:Y:S01]  /*53c0*/  ISETP.NE.AND P0, PT, R14.reuse, 0x2, PT ;  /* 0x000000020e00780c */ /* 0x040fe20003f05270 */
[----:B------:R-:W-:Y:S02]  /*53d0*/  UIADD3 UR32, UPT, UPT, UR13, UR23, URZ ;  /* 0x000000170d207290 */ /* 0x000fe4000fffe0ff */
[----:B------:R-:W-:Y:S01]  /*53e0*/  IMAD.U32 R8, RZ, RZ, UR7 ;  /* 0x00000007ff087e24 */ /* 0x000fe2000f8e00ff */
[----:B------:R-:W-:Y:S02]  /*53f0*/  SEL R0, RZ, 0x1, P0 ;  /* 0x00000001ff007807 */ /* 0x000fe40000000000 */
[----:B------:R-:W-:Y:S02]  /*5400*/  SEL R14, R14, RZ, P0 ;  /* 0x000000ff0e0e7207 */ /* 0x000fe40000000000 */
[----:B------:R-:W-:Y:S01]  /*5410*/  @!P1 R2UR UR18, R8 ;  /* 0x00000000081292ca */ /* 0x000fe200000e0000 */
[----:B------:R-:W-:Y:S01]  /*5420*/  UIADD3 UR29, UPT, UPT, UR14, UR22, URZ ;  /* 0x000000160e1d7290 */ /* 0x000fe2000fffe0ff */
[----:B------:R-:W-:Y:S01]  /*5430*/  IMAD.U32 R9, RZ, RZ, UR4 ;  /* 0x00000004ff097e24 */ /* 0x000fe2000f8e00ff */
[----:B------:R-:W-:Y:S01]  /*5440*/  @!UP0 ULEA UR4, UR6, UR24, 0xc ;  /* 0x0000001806048291 */ /* 0x000fe2000f8e60ff */
[----:B------:R-:W-:Y:S03]  /*5450*/  LOP3.LUT R13, R13, R0, RZ, 0x3c, !PT ;  /* 0x000000000d0d7212 */ /* 0x000fe600078e3cff */
[----:B------:R-:W-:Y:S01]  /*5460*/  @!P1 R2UR UR19, R9 ;  /* 0x00000000091392ca */ /* 0x000fe200000e0000 */
[----:B------:R-:W-:Y:S01]  /*5470*/  @!UP0 UIADD3 UR8, UPT, UPT, UR4, 0x200, URZ ;  /* 0x0000020004088890 */ /* 0x000fe2000fffe0ff */
[----:B------:R-:W-:Y:S01]  /*5480*/  VOTEU.ALL UP0, P1 ;  /* 0x0000000000ff7886 */ /* 0x000fe20000800000 */
[----:B------:R-:W-:Y:S10]  /*5490*/  UPRMT UR4, UR54, 0x654, UR9 ;  /* 0x0000065436047896 */ /* 0x000ff40008000009 */
[----:B------:R1:W-:Y:S01]  /*54a0*/  @!UP0 UTMALDG.3D [UR8], [UR18], desc[UR20] ;  /* 0x00001408120085b4 */ /* 0x0003e20008011000 */
[----:B------:R3:W-:Y:S01]  /*54b0*/  @!P1 SYNCS.ARRIVE.TRANS64.RED.A0TR RZ, [UR5+0xd0], R7 ;  /* 0x0000d007ffff99a7 */ /* 0x0007e20008300405 */
[----:B------:R-:W-:Y:S01]  /*54c0*/  SYNCS.ARRIVE.TRANS64.RED.A1T0 RZ, [UR4], RZ ;  /* 0x000000ffffff79a7 */ /* 0x000fe20008100404 */
[----:B------:R-:W-:Y:S04]  /*54d0*/  UIADD3 UR4, UPT, UPT, UR6, 0x1, URZ ;  /* 0x0000000106047890 */ /* 0x000fe8000fffe0ff */
[----:B------:R-:W-:Y:S04]  /*54e0*/  UISETP.NE.AND UP0, UPT, UR4, 0x3, UPT ;  /* 0x000000030400788c */ /* 0x000fe8000bf05270 */
[----:B------:R-:W-:Y:S06]  /*54f0*/  USEL UR5, URZ, 0x1, UP0 ;  /* 0x00000001ff057887 */ /* 0x000fec0008000000 */
[----:B------:R-:W-:Y:S01]  /*5500*/  LOP3.LUT R15, R15, UR5, RZ, 0x3c, !PT ;  /* 0x000000050f0f7c12 */ /* 0x000fe2000f8e3cff */
[----:B-1----:R-:W-:Y:S01]  /*5510*/  USEL UR12, UR4, URZ, UP0 ;  /* 0x000000ff040c7287 */ /* 0x002fe20008000000 */
[----:B------:R-:W-:Y:S11]  /*5520*/  BRA.U UP1, `(.L_x_93) ;  /* 0xfffffff101f07547 */ /* 0x000ff6000b83ffff */
[----:B------:R-:W-:Y:S01]  /*5530*/  UIADD3 UR24, UPT, UPT, UR24, 0xe8, URZ ;  /* 0x000000e818187890 */ /* 0x000fe2000fffe0ff */
[----:B------:R-:W-:-:S03]  /*5540*/  SHF.L.U32 R2, R15, 0x1f, RZ ;  /* 0x0000001f0f027819 */ /* 0x000fc600000006ff */
[----:B------:R-:W-:-:S09]  /*5550*/  ULEA UR4, UR12, UR24, 0x3 ;  /* 0x000000180c047291 */ /* 0x000fd2000f8e18ff */
[----:B------:R-:W1:Y:S02]  /*5560*/  SYNCS.PHASECHK.TRANS64.TRYWAIT P0, [UR4], R2 ;  /* 0x00000002ff0075a7 */ /* 0x000e640008001104 */
[----:B-1----:R-:W-:Y:S05]  /*5570*/  @!P0 BRA `(.L_x_94) ;  /* 0x0000003000d48947 */ /* 0x002fea0003800000 */
.L_x_184:
        /* <DEDUP_REMOVED lines=9> */
.L_x_186:
[----:B------:R-:W-:-:S04]  /*5610*/  UIADD3 UR4, UPT, UPT, UR4, 0x1, URZ ;  /* 0x0000000104047890 */ /* 0x000fc8000fffe0ff */
[----:B------:R-:W-:-:S04]  /*5620*/  UISETP.NE.AND UP0, UPT, UR4, 0x3, UPT ;  /* 0x000000030400788c */ /* 0x000fc8000bf05270 */
[----:B------:R-:W-:Y:S02]  /*5630*/  USEL UR5, URZ, 0x1, UP0 ;  /* 0x00000001ff057887 */ /* 0x000fe40008000000 */
[----:B------:R-:W-:-:S04]  /*5640*/  USEL UR4, UR4, URZ, UP0 ;  /* 0x000000ff04047287 */ /* 0x000fc80008000000 */
[----:B------:R-:W-:Y:S01]  /*5650*/  ULEA UR4, UR4, UR24, 0x3 ;  /* 0x0000001804047291 */ /* 0x000fe2000f8e18ff */
[----:B-1----:R-:W-:-:S04]  /*5660*/  LOP3.LUT R2, R15, UR5, RZ, 0x3c, !PT ;  /* 0x000000050f027c12 */ /* 0x002fc8000f8e3cff */
[----:B------:R-:W-:Y:S01]  /*5670*/  SHF.L.U32 R2, R2, 0x1f, RZ ;  /* 0x0000001f02027819 */ /* 0x000fe200000006ff */
[----:B------:R-:W-:-:S07]  /*5680*/  IMAD.U32 R0, RZ, RZ, UR4 ;  /* 0x00000004ff007e24 */ /* 0x000fce000f8e00ff */
.L_x_96:
[----:B-1----:R1:W4:Y:S02]  /*5690*/  SYNCS.PHASECHK.TRANS64.TRYWAIT P0, [R0+URZ], R2 ;  /* 0x00000002000075a7 */ /* 0x00232400080011ff */
[----:B----4-:R-:W-:Y:S05]  /*56a0*/  @!P0 NANOSLEEP.SYNCS 0x989680 ;  /* 0x009896800000895d */ /* 0x010fea0003900000 */
[----:B------:R-:W4:Y:S02]  /*56b0*/  @!P0 SYNCS.PHASECHK.TRANS64 P0, [R0+URZ], R2 ;  /* 0x00000002000085a7 */ /* 0x000f2400080010ff */
[----:B--2-4-:R-:W-:Y:S05]  /*56c0*/  @P0 EXIT ;  /* 0x000000000000094d */ /* 0x014fea0003800000 */
[----:B------:R-:W-:Y:S05]  /*56d0*/  BRA `(.L_x_96) ;  /* 0xfffffffc00ec7947 */ /* 0x000fea000383ffff */
.L_x_84:
[----:B------:R-:W-:-:S06]  /*56e0*/  UISETP.GE.AND UP0, UPT, UR20, 0x4, UPT ;  /* 0x000000041400788c */ /* 0x000fcc000bf06270 */
[----:B------:R-:W-:-:S13]  /*56f0*/  PLOP3.LUT P0, PT, PT, PT, UP0, 0x80, 0x8 ;  /* 0x000000000008781c */ /* 0x000fda0003f0f008 */
[----:B-1----:R-:W-:Y:S05]  /*5700*/  @!P0 EXIT ;  /* 0x000000000000894d */ /* 0x002fea0003800000 */
[----:B------:R-:W-:Y:S01]  /*5710*/  BAR.SYNC.DEFER_BLOCKING 0x6, 0xa0 ;  /* 0x0182800000007b1d */ /* 0x000fe20000010000 */
[C---:B------:R-:W-:Y:S01]  /*5720*/  IMAD.SHL.U32 R5, R58.reuse, 0x20, RZ ;  /* 0x000000203a057824 */ /* 0x040fe200078e00ff */
[C---:B------:R-:W-:Y:S01]  /*5730*/  LOP3.LUT P0, RZ, R58.reuse, 0x4, RZ, 0xc0, !PT ;  /* 0x000000043aff7812 */ /* 0x040fe2000780c0ff */
[C---:B------:R-:W-:Y:S01]  /*5740*/  IMAD.SHL.U32 R4, R58.reuse, 0x10, RZ ;  /* 0x000000103a047824 */ /* 0x040fe200078e00ff */
[----:B------:R-:W-:Y:S01]  /*5750*/  CS2R R54, SRZ ;  /* 0x0000000000367805 */ /* 0x000fe2000001ff00 */
[C---:B------:R-:W-:Y:S01]  /*5760*/  IMAD.SHL.U32 R48, R58.reuse, 0x4, RZ ;  /* 0x000000043a307824 */ /* 0x040fe200078e00ff */
[----:B------:R-:W-:Y:S02]  /*5770*/  UMOV UR44, 0x400 ;  /* 0x00000400002c7882 */ /* 0x000fe40000000000 */
[----:B------:R-:W1:Y:S01]  /*5780*/  LDC.64 R44, c[0x0][0x888] ;  /* 0x00022200ff2c7b82 */ /* 0x000e620000000a00 */
[----:B------:R-:W-:Y:S01]  /*5790*/  ULEA UR44, UR54, UR44, 0x18 ;  /* 0x0000002c362c7291 */ /* 0x000fe2000f8ec0ff */
[----:B------:R-:W-:Y:S01]  /*57a0*/  LOP3.LUT R6, R5, 0xc0, RZ, 0xc0, !PT ;  /* 0x000000c005067812 */ /* 0x000fe200078ec0ff */
[----:B------:R-:W-:Y:S01]  /*57b0*/  IMAD.U32 R23, R58, 0x10000, RZ ;  /* 0x000100003a177824 */ /* 0x000fe200078e00ff */
[----:B------:R-:W-:Y:S01]  /*57c0*/  LOP3.LUT R4, R4, 0x600, RZ, 0xc0, !PT ;  /* 0x0000060004047812 */ /* 0x000fe200078ec0ff */
[----:B------:R-:W-:Y:S01]  /*57d0*/  UIADD3 UR4, UPT, UPT, UR44, 0x200, URZ ;  /* 0x000002002c047890 */ /* 0x000fe2000fffe0ff */
[----:B------:R-:W-:Y:S01]  /*57e0*/  LOP3.LUT R48, R6, 0x18, R48, 0xf8, !PT ;  /* 0x0000001806307812 */ /* 0x000fe200078ef830 */
[----:B------:R-:W-:Y:S01]  /*57f0*/  IMAD.MOV.U32 R57, RZ, RZ, 0x10 ;  /* 0x00000010ff397424 */ /* 0x000fe200078e00ff */
[----:B------:R-:W2:Y:S01]  /*5800*/  LDC.64 R46, c[0x0][0x890] ;  /* 0x00022400ff2e7b82 */ /* 0x000ea20000000a00 */
[----:B------:R-:W-:Y:S01]  /*5810*/  SHF.R.U32.HI R6, RZ, 0x1, R58 ;  /* 0x00000001ff067819 */ /* 0x000fe2000001163a */
[----:B------:R-:W-:Y:S01]  /*5820*/  IMAD.MOV.U32 R22, RZ, RZ, RZ ;  /* 0x000000ffff167224 */ /* 0x000fe200078e00ff */
[--C-:B------:R-:W-:Y:S01]  /*5830*/  LOP3.LUT R4, R4, 0x20, R5.reuse, 0xf8, !PT ;  /* 0x0000002004047812 */ /* 0x100fe200078ef805 */
[----:B------:R-:W-:Y:S01]  /*5840*/  IMAD.MOV.U32 R56, RZ, RZ, RZ ;  /* 0x000000ffff387224 */ /* 0x000fe200078e00ff */
[----:B------:R-:W-:Y:S01]  /*5850*/  LOP3.LUT R23, R23, 0x600000, RZ, 0xc0, !PT ;  /* 0x0060000017177812 */ /* 0x000fe200078ec0ff */
[----:B------:R-:W-:Y:S01]  /*5860*/  IMAD.U32 R60, RZ, RZ, UR4 ;  /* 0x00000004ff3c7e24 */ /* 0x000fe2000f8e00ff */
[----:B------:R-:W-:Y:S01]  /*5870*/  LOP3.LUT R48, R48, 0x8, R6, 0x78, !PT ;  /* 0x0000000830307812 */ /* 0x000fe200078e7806 */
[----:B------:R-:W3:Y:S01]  /*5880*/  LDC.64 R42, c[0x0][0x8b0] ;  /* 0x00022c00ff2a7b82 */ /* 0x000ee20000000a00 */
[----:B------:R-:W4:Y:S01]  /*5890*/  LDS R0, [UR44+0x1c0] ;  /* 0x0001c02cff007984 */ /* 0x000f220008000800 */
[----:B------:R-:W-:Y:S01]  /*58a0*/  LOP3.LUT R4, R4, 0x100, R5, 0xf8, !PT ;  /* 0x0000010004047812 */ /* 0x000fe200078ef805 */
[----:B------:R-:W1:Y:S01]  /*58b0*/  LDCU UR63, c[0x0][0x370] ;  /* 0x00006e00ff3f77ac */ /* 0x000e620008000800 */
[----:B------:R-:W-:-:S02]  /*58c0*/  LOP3.LUT R58, R58, 0x60, RZ, 0xc0, !PT ;  /* 0x000000603a3a7812 */ /* 0x000fc400078ec0ff */
[----:B------:R-:W-:Y:S01]  /*58d0*/  LOP3.LUT R48, R4, R48, RZ, 0xfc, !PT ;  /* 0x0000003004307212 */ /* 0x000fe200078efcff */
[----:B------:R-:W1:Y:S01]  /*58e0*/  LDCU UR41, c[0x0][0xb0c] ;  /* 0x00016180ff2977ac */ /* 0x000e620008000800 */
[----:B------:R-:W1:Y:S01]  /*58f0*/  LDC.64 R40, c[0x0][0x8a8] ;  /* 0x00022a00ff287b82 */ /* 0x000e620000000a00 */
[----:B------:R-:W-:Y:S01]  /*5900*/  SEL R57, R57, 0xfffffff0, !P0 ;  /* 0xfffffff039397807 */ /* 0x000fe20004000000 */
[----:B------:R-:W1:Y:S01]  /*5910*/  LDCU UR39, c[0x0][0xb30] ;  /* 0x00016600ff2777ac */ /* 0x000e620008000800 */
[----:B------:R-:W1:Y:S01]  /*5920*/  LDCU.64 UR60, c[0x0][0x888] ;  /* 0x00011100ff3c77ac */ /* 0x000e620008000a00 */
[----:B------:R-:W1:Y:S01]  /*5930*/  LDCU.64 UR42, c[0x0][0xb28] ;  /* 0x00016500ff2a77ac */ /* 0x000e620008000a00 */
[----:B------:R-:W1:Y:S01]  /*5940*/  LDCU.128 UR56, c[0x0][0xb10] ;  /* 0x00016200ff3877ac */ /* 0x000e620008000c00 */
[----:B------:R-:W1:Y:S01]  /*5950*/  LDCU UR62, c[0x0][0x374] ;  /* 0x00006e80ff3e77ac */ /* 0x000e620008000800 */
[----:B------:R-:W-:Y:S01]  /*5960*/  UMOV UR55, 0x1 ;  /* 0x0000000100377882 */ /* 0x000fe20000000000 */
[----:B------:R-:W-:Y:S01]  /*5970*/  UMOV UR46, URZ ;  /* 0x000000ff002e7c82 */ /* 0x000fe20008000000 */
[----:B------:R-:W-:Y:S01]  /*5980*/  UMOV UR53, URZ ;  /* 0x000000ff00357c82 */ /* 0x000fe20008000000 */
[----:B------:R-:W-:Y:S01]  /*5990*/  UMOV UR52, URZ ;  /* 0x000000ff00347c82 */ /* 0x000fe20008000000 */
[----:B--2-4-:R-:W-:-:S07]  /*59a0*/  IMAD.IADD R23, R0, 0x1, R23 ;  /* 0x0000000100177824 */ /* 0x014fce00078e0217 */
.L_x_127:
[C---:B------:R-:W-:Y:S02]  /*59b0*/  LEA R0, R54.reuse, UR44, 0x3 ;  /* 0x0000002c36007c11 */ /* 0x040fe4000f8e18ff */
[----:B------:R-:W-:Y:S02]  /*59c0*/  SHF.L.U32 R2, R55, 0x1f, RZ ;  /* 0x0000001f37027819 */ /* 0x000fe400000006ff */
[----:B-1----:R-:W-:Y:S02]  /*59d0*/  LEA R4, R54, UR44, 0x4 ;  /* 0x0000002c36047c11 */ /* 0x002fe4000f8e20ff */
[----:B------:R-:W2:Y:S02]  /*59e0*/  SYNCS.PHASECHK.TRANS64.TRYWAIT P0, [R0+URZ+0x110], R2 ;  /* 0x00011002000075a7 */ /* 0x000ea400080011ff */
[----:B--2---:R-:W-:Y:S05]  /*59f0*/  @!P0 BRA `(.L_x_97) ;  /* 0x0000002c00e48947 */ /* 0x004fea0003800000 */
.L_x_187:
[----:B------:R-:W-:Y:S01]  /*5a00*/  R2UR UR7, R59 ;  /* 0x000000003b0772ca */ /* 0x000fe200000e0000 */
[----:B------:R-:W4:Y:S01]  /*5a10*/  LDS.128 R4, [R4+0x1a0] ;  /* 0x0001a00004047984 */ /* 0x000f220000000c00 */
[----:B--2---:R-:W-:Y:S01]  /*5a20*/  VIADD R0, R0, 0x120 ;  /* 0x0000012000007836 */ /* 0x004fe20000000000 */
[----:B------:R-:W-:Y:S04]  /*5a30*/  UISETP.GE.AND UP0, UPT, UR40, 0x1, UPT ;  /* 0x000000012800788c */ /* 0x000fe8000bf06270 */
[----:B------:R-:W-:Y:S01]  /*5a40*/  PRMT R0, RZ, 0x654, R0 ;  /* 0x00000654ff007816 */ /* 0x000fe20000000000 */
[----:B------:R-:W-:Y:S01]  /*5a50*/  @!PT LDS RZ, [RZ] ;  /* 0x00000000fffff984 */ /* 0x000fe20000000800 */
[----:B------:R-:W-:Y:S01]  /*5a60*/  @!PT LDS RZ, [RZ] ;  /* 0x00000000fffff984 */ /* 0x000fe20000000800 */
[----:B------:R-:W-:Y:S01]  /*5a70*/  @!PT LDS RZ, [RZ] ;  /* 0x00000000fffff984 */ /* 0x000fe20000000800 */
[----:B------:R-:W-:Y:S01]  /*5a80*/  @!PT LDS RZ, [RZ] ;  /* 0x00000000fffff984 */ /* 0x000fe20000000800 */
[----:B------:R2:W-:Y:S06]  /*5a90*/  MEMBAR.ALL.CTA ;  /* 0x0000000000007992 */ /* 0x0005ec0000008000 */
[----:B--2---:R-:W2:Y:S02]  /*5aa0*/  FENCE.VIEW.ASYNC.S ;  /* 0x00000000000073c6 */ /* 0x004ea40000000000 */
[----:B--2---:R2:W-:Y:S01]  /*5ab0*/  SYNCS.ARRIVE.TRANS64.RED.A1T0 RZ, [R0+URZ], RZ ;  /* 0x000000ff00ff79a7 */ /* 0x0045e200081004ff */
[----:B----4-:R-:W-:Y:S11]  /*5ac0*/  LOP3.LUT P0, RZ, R6, 0x1, RZ, 0xc0, !PT ;  /* 0x0000000106ff7812 */ /* 0x010ff6000780c0ff */
[----:B------:R-:W-:Y:S02]  /*5ad0*/  @!UPT UIADD3 URZ, UPT, UPT, URZ, URZ, URZ ;  /* 0x000000fffffff290 */ /* 0x000fe4000fffe0ff */
[----:B------:R-:W-:Y:S01]  /*5ae0*/  VOTEU.ANY UP1, P0 ;  /* 0x0000000000ff7886 */ /* 0x000fe20000020100 */
[----:B------:R-:W-:Y:S01]  /*5af0*/  PLOP3.LUT P0, PT, PT, PT, UP1, 0x80, 0x8 ;  /* 0x000000000008781c */ /* 0x000fe20003f0f018 */
[----:B------:R-:W-:Y:S06]  /*5b00*/  UP2UR UR4, UPR, URZ, 0x2 ;  /* 0x00000002ff047883 */ /* 0x000fec0008000000 */
[----:B------:R-:W-:Y:S06]  /*5b10*/  IMAD.U32 R61, RZ, RZ, UR4 ;  /* 0x00000004ff3d7e24 */ /* 0x000fec000f8e00ff */
[----:B------:R-:W-:Y:S02]  /*5b20*/  @P0 SHF.R.U32.HI R2, RZ, 0x10, R5 ;  /* 0x00000010ff020819 */ /* 0x000fe40000011605 */
[----:B------:R-:W-:Y:S02]  /*5b30*/  @P0 MOV R3, R4 ;  /* 0x0000000400030202 */ /* 0x000fe40000000f00 */
[----:B------:R-:W-:Y:S02]  /*5b40*/  @P0 R2UR UR4, R2 ;  /* 0x00000000020402ca */ /* 0x000fe400000e0000 */
[----:B------:R-:W-:Y:S02]  /*5b50*/  @P0 LOP3.LUT R4, R5, 0xffff, RZ, 0xc0, !PT ;  /* 0x0000ffff05040812 */ /* 0x000fe400078ec0ff */
[----:B------:R-:W-:Y:S02]  /*5b60*/  @P0 R2UR UR6, R3 ;  /* 0x00000000030602ca */ /* 0x000fe400000e0000 */
[----:B------:R-:W-:Y:S07]  /*5b70*/  @P0 R2UR UR5, R4 ;  /* 0x00000000040502ca */ /* 0x000fee00000e0000 */
[----:B------:R-:W-:Y:S02]  /*5b80*/  @UP1 UMOV UR7, UR4 ;  /* 0x0000000400071c82 */ /* 0x000fe40008000000 */
[----:B------:R-:W-:Y:S02]  /*5b90*/  IMAD.U32 R59, RZ, RZ, UR7 ;  /* 0x00000007ff3b7e24 */ /* 0x000fe4000f8e00ff */
[----:B------:R-:W-:Y:S02]  /*5ba0*/  @UP1 UMOV UR38, UR6 ;  /* 0x0000000600261c82 */ /* 0x000fe40008000000 */
[----:B------:R-:W-:Y:S01]  /*5bb0*/  @UP1 UMOV UR37, UR5 ;  /* 0x0000000500251c82 */ /* 0x000fe20008000000 */
[----:B--2---:R-:W-:Y:S05]  /*5bc0*/  BRA.U !UP0, `(.L_x_98) ;  /* 0x0000000108cc7547 */ /* 0x004fea000b800000 */
[----:B------:R-:W2:Y:S01]  /*5bd0*/  LDCU UR12, c[0x0][0xb20] ;  /* 0x00016400ff0c77ac */ /* 0x000ea20008000800 */
[----:B-1----:R-:W-:Y:S02]  /*5be0*/  UIMAD.WIDE.U32 UR4, UR62, UR59, URZ ;  /* 0x0000003b3e0472a5 */ /* 0x002fe4000f8e00ff */
[----:B------:R-:W-:Y:S02]  /*5bf0*/  UIMAD.WIDE.U32 UR6, UR63, UR56, URZ ;  /* 0x000000383f0672a5 */ /* 0x000fe4000f8e00ff */
[----:B------:R-:W-:Y:S02]  /*5c00*/  UISETP.NE.AND UP0, UPT, UR58, 0x1, UPT ;  /* 0x000000013a00788c */ /* 0x000fe4000bf05270 */
[----:B------:R-:W-:Y:S02]  /*5c10*/  UIMAD.WIDE.U32 UR8, UR37, UR59, URZ ;  /* 0x0000003b250872a5 */ /* 0x000fe4000f8e00ff */
[----:B------:R-:W-:Y:S02]  /*5c20*/  UIMAD.WIDE.U32 UR10, UR38, UR56, URZ ;  /* 0x00000038260a72a5 */ /* 0x000fe4000f8e00ff */
[----:B------:R-:W-:Y:S02]  /*5c30*/  UISETP.NE.AND UP1, UPT, UR41, 0x1, UPT ;  /* 0x000000012900788c */ /* 0x000fe4000bf25270 */
[----:B------:R-:W-:Y:S01]  /*5c40*/  UISETP.NE.AND UP2, UPT, UR40, 0x1, UPT ;  /* 0x000000012800788c */ /* 0x000fe2000bf45270 */
[----:B------:R-:W-:Y:S02]  /*5c50*/  UMOV UR4, UR5 ;  /* 0x0000000500047c82 */ /* 0x000fe40008000000 */
[----:B--2---:R-:W-:Y:S03]  /*5c60*/  USHF.R.U32.HI UR5, URZ, UR12, UR4 ;  /* 0x0000000cff057299 */ /* 0x004fe60008011604 */
[----:B------:R-:W-:Y:S02]  /*5c70*/  UMOV UR4, UR7 ;  /* 0x0000000700047c82 */ /* 0x000fe40008000000 */
[----:B------:R-:W-:Y:S02]  /*5c80*/  USHF.R.U32.HI UR7, URZ, UR57, UR4 ;  /* 0x00000039ff077299 */ /* 0x000fe40008011604 */
[----:B------:R-:W-:Y:S02]  /*5c90*/  USEL UR4, UR62, UR5, !UP0 ;  /* 0x000000053e047287 */ /* 0x000fe4000c000000 */
[----:B------:R-:W-:Y:S01]  /*5ca0*/  USEL UR7, UR63, UR7, !UP1 ;  /* 0x000000073f077287 */ /* 0x000fe2000c800000 */
[----:B------:R-:W-:Y:S01]  /*5cb0*/  UMOV UR5, UR9 ;  /* 0x0000000900057c82 */ /* 0x000fe20008000000 */
[----:B------:R-:W-:Y:S02]  /*5cc0*/  UIMAD.WIDE.U32 UR8, UR4, UR42, URZ ;  /* 0x0000002a040872a5 */ /* 0x000fe4000f8e00ff */
[----:B------:R-:W-:Y:S03]  /*5cd0*/  USHF.R.U32.HI UR6, URZ, UR12, UR5 ;  /* 0x0000000cff067299 */ /* 0x000fe60008011605 */
[----:B------:R-:W-:Y:S01]  /*5ce0*/  UMOV UR5, UR11 ;  /* 0x0000000b00057c82 */ /* 0x000fe20008000000 */
[----:B------:R-:W-:Y:S02]  /*5cf0*/  UIMAD.WIDE.U32 UR10, UR7, UR42, URZ ;  /* 0x0000002a070a72a5 */ /* 0x000fe4000f8e00ff */
[----:B------:R-:W-:Y:S02]  /*5d00*/  USHF.R.U32.HI UR12, URZ, UR57, UR5 ;  /* 0x00000039ff0c7299 */ /* 0x000fe40008011605 */
[----:B------:R-:W-:Y:S01]  /*5d10*/  USEL UR6, UR37, UR6, !UP0 ;  /* 0x0000000625067287 */ /* 0x000fe2000c000000 */
[----:B------:R-:W-:Y:S02]  /*5d20*/  UMOV UR5, UR9 ;  /* 0x0000000900057c82 */ /* 0x000fe40008000000 */
[----:B------:R-:W-:Y:S01]  /*5d30*/  UMOV UR10, UR11 ;  /* 0x0000000b000a7c82 */ /* 0x000fe20008000000 */
[----:B------:R-:W-:Y:S02]  /*5d40*/  @UP2 USHF.R.U32.HI UR4, URZ, UR43, UR5 ;  /* 0x0000002bff042299 */ /* 0x000fe40008011605 */
[----:B------:R-:W-:Y:S02]  /*5d50*/  @UP2 USHF.R.U32.HI UR7, URZ, UR43, UR10 ;  /* 0x0000002bff072299 */ /* 0x000fe4000801160a */
[----:B------:R-:W-:Y:S02]  /*5d60*/  UIMAD UR4, UR40, UR4, URZ ;  /* 0x00000004280472a4 */ /* 0x000fe4000f8e02ff */
[----:B------:R-:W-:Y:S02]  /*5d70*/  UIMAD.WIDE.U32 UR10, UR6, UR42, URZ ;  /* 0x0000002a060a72a5 */ /* 0x000fe4000f8e00ff */
[----:B------:R-:W-:Y:S02]  /*5d80*/  USEL UR5, UR38, UR12, !UP1 ;  /* 0x0000000c26057287 */ /* 0x000fe4000c800000 */
[----:B------:R-:W-:Y:S02]  /*5d90*/  UIMAD UR8, UR40, UR7, URZ ;  /* 0x00000007280872a4 */ /* 0x000fe4000f8e02ff */
[----:B------:R-:W-:Y:S03]  /*5da0*/  UISETP.GE.AND UP0, UPT, UR6, UR4, UPT ;  /* 0x000000040600728c */ /* 0x000fe6000bf06270 */
[----:B------:R-:W-:Y:S01]  /*5db0*/  UMOV UR4, UR11 ;  /* 0x0000000b00047c82 */ /* 0x000fe20008000000 */
[----:B------:R-:W-:Y:S02]  /*5dc0*/  UISETP.GE.OR UP0, UPT, UR5, UR8, UP0 ;  /* 0x000000080500728c */ /* 0x000fe40008706670 */
[----:B------:R-:W-:Y:S02]  /*5dd0*/  USHF.R.U32.HI UR4, URZ, UR43, UR4 ;  /* 0x0000002bff047299 */ /* 0x000fe40008011604 */
[----:B------:R-:W-:Y:S02]  /*5de0*/  UIMAD.WIDE.U32 UR8, UR5, UR42, URZ ;  /* 0x0000002a050872a5 */ /* 0x000fe4000f8e00ff */
[----:B------:R-:W-:Y:S02]  /*5df0*/  USEL UR11, UR6, UR4, !UP2 ;  /* 0x00000004060b7287 */ /* 0x000fe4000d000000 */
[----:B------:R-:W-:Y:S02]  /*5e00*/  UIADD3 UR8, UPT, UPT, -UR5, URZ, URZ ;  /* 0x000000ff05087290 */ /* 0x000fe4000fffe1ff */
[----:B------:R-:W-:Y:S01]  /*5e10*/  UIADD3 UR10, UPT, UPT, -UR11, URZ, URZ ;  /* 0x000000ff0b0a7290 */ /* 0x000fe2000fffe1ff */
[----:B------:R-:W-:Y:S01]  /*5e20*/  @!UP0 UMOV UR4, UR9 ;  /* 0x0000000900048c82 */ /* 0x000fe20008000000 */
[----:B------:R-:W-:Y:S02]  /*5e30*/  UIADD3 UR9, UPT, UPT, -UR6, URZ, URZ ;  /* 0x000000ff06097290 */ /* 0x000fe4000fffe1ff */
[----:B------:R-:W-:Y:S02]  /*5e40*/  @!UP0 USHF.R.U32.HI UR4, URZ, UR43, UR4 ;  /* 0x0000002bff048299 */ /* 0x000fe40008011604 */
[----:B------:R-:W-:Y:S02]  /*5e50*/  UIMAD UR10, UR40, UR10, UR6 ;  /* 0x0000000a280a72a4 */ /* 0x000fe4000f8e0206 */
[----:B------:R-:W-:Y:S04]  /*5e60*/  @!UP0 USEL UR4, UR5, UR4, !UP2 ;  /* 0x0000000405048287 */ /* 0x000fe8000d000000 */
[----:B------:R-:W-:Y:S02]  /*5e70*/  @!UP0 UIMAD UR10, UR7, UR10, UR4 ;  /* 0x0000000a070a82a4 */ /* 0x000fe4000f8e0204 */
[----:B------:R-:W-:Y:S02]  /*5e80*/  @!UP0 UIADD3 UR11, UPT, UPT, UR11, -UR4, URZ ;  /* 0x800000040b0b8290 */ /* 0x000fe4000fffe0ff */
[----:B------:R-:W-:Y:S02]  /*5e90*/  UIMAD UR7, UR41, UR8, UR38 ;  /* 0x00000008290772a4 */ /* 0x000fe4000f8e0226 */
[----:B------:R-:W-:Y:S02]  /*5ea0*/  @!UP0 UIMAD UR6, UR11, UR40, UR5 ;  /* 0x000000280b0682a4 */ /* 0x000fe4000f8e0205 */
[----:B------:R-:W-:Y:S01]  /*5eb0*/  UIMAD UR4, UR58, UR9, UR37 ;  /* 0x000000093a0472a4 */ /* 0x000fe2000f8e0225 */
[----:B------:R-:W-:Y:S02]  /*5ec0*/  @!UP0 UMOV UR5, UR10 ;  /* 0x0000000a00058c82 */ /* 0x000fe40008000000 */
[----:B------:R-:W-:Y:S02]  /*5ed0*/  UIMAD UR38, UR5, UR41, UR7 ;  /* 0x00000029052672a4 */ /* 0x000fe4000f8e0207 */
[----:B------:R-:W-:Y:S11]  /*5ee0*/  UIMAD UR37, UR6, UR58, UR4 ;  /* 0x0000003a062572a4 */ /* 0x000ff6000f8e0204 */
[----:B------:R-:W-:Y:S01]  /*5ef0*/  @!UPT UIADD3 URZ, UPT, UPT, URZ, URZ, URZ ;  /* 0x000000fffffff290 */ /* 0x000fe2000fffe0ff */
.L_x_98:
[----:B-1----:R-:W-:Y:S01]  /*5f00*/  UISETP.NE.AND UP0, UPT, UR39, 0x1, UPT ;  /* 0x000000012700788c */ /* 0x002fe2000bf05270 */
[----:B------:R-:W-:Y:S01]  /*5f10*/  R2UR UR11, R60 ;  /* 0x000000003c0b72ca */ /* 0x000fe200000e0000 */
[----:B------:R-:W-:Y:S01]  /*5f20*/  USHF.L.U32 UR50, UR29, 0x6, URZ ;  /* 0x000000061d327899 */ /* 0x000fe200080006ff */
[----:B------:R-:W-:Y:S01]  /*5f30*/  IADD3 R54, PT, PT, R54, 0x1, RZ ;  /* 0x0000000136367810 */ /* 0x000fe20007ffe0ff */
[----:B------:R-:W-:Y:S07]  /*5f40*/  USHF.L.U32 UR49, UR32, 0x6, URZ ;  /* 0x0000000620317899 */ /* 0x000fee00080006ff */
[----:B------:R-:W1:Y:S01]  /*5f50*/  @!UP0 LDCU.128 UR12, c[0x0][0xb10] ;  /* 0x00016200ff0c87ac */ /* 0x000e620008000c00 */
[----:B------:R-:W2:Y:S01]  /*5f60*/  @!UP0 LDCU UR5, c[0x0][0xb0c] ;  /* 0x00016180ff0587ac */ /* 0x000ea20008000800 */
[----:B------:R-:W4:Y:S01]  /*5f70*/  @!UP0 LDCU UR10, c[0x0][0xb20] ;  /* 0x00016400ff0a87ac */ /* 0x000f220008000800 */
[----:B-1----:R-:W-:Y:S02]  /*5f80*/  UIMAD.WIDE.U32 UR8, UR38, UR12, URZ ;  /* 0x0000000c260872a5 */ /* 0x002fe4000f8e00ff */
[----:B------:R-:W-:Y:S02]  /*5f90*/  UIMAD.WIDE.U32 UR6, UR37, UR15, URZ ;  /* 0x0000000f250672a5 */ /* 0x000fe4000f8e00ff */
[----:B------:R-:W-:Y:S03]  /*5fa0*/  @!UP0 UISETP.NE.AND UP1, UPT, UR14, 0x1, UPT ;  /* 0x000000010e00888c */ /* 0x000fe6000bf25270 */
[----:B------:R-:W-:Y:S01]  /*5fb0*/  @!UP0 UMOV UR4, UR9 ;  /* 0x0000000900048c82 */ /* 0x000fe20008000000 */
[----:B--2---:R-:W-:Y:S02]  /*5fc0*/  @!UP0 UISETP.NE.AND UP2, UPT, UR5, 0x1, UPT ;  /* 0x000000010500888c */ /* 0x004fe4000bf45270 */
[----:B------:R-:W-:Y:S01]  /*5fd0*/  @!UP0 USHF.R.U32.HI UR4, URZ, UR13, UR4 ;  /* 0x0000000dff048299 */ /* 0x000fe20008011604 */
[----:B------:R-:W-:Y:S02]  /*5fe0*/  @!UP0 UMOV UR6, UR7 ;  /* 0x0000000700068c82 */ /* 0x000fe40008000000 */
[----:B----4-:R-:W-:Y:S02]  /*5ff0*/  @!UP0 USHF.R.U32.HI UR6, URZ, UR10, UR6 ;  /* 0x0000000aff068299 */ /* 0x010fe40008011606 */
[----:B------:R-:W-:Y:S02]  /*6000*/  @!UP0 USEL UR7, UR38, UR4, !UP2 ;  /* 0x0000000426078287 */ /* 0x000fe4000d000000 */
[----:B------:R-:W-:Y:S04]  /*6010*/  @!UP0 USEL UR6, UR37, UR6, !UP1 ;  /* 0x0000000625068287 */ /* 0x000fe8000c800000 */
[----:B------:R-:W-:Y:S02]  /*6020*/  @!UP0 UIADD3 UR4, UPT, UPT, -UR7, UR6, URZ ;  /* 0x0000000607048290 */ /* 0x000fe4000fffe1ff */
[----:B------:R-:W-:Y:S02]  /*6030*/  @!UP0 UIADD3 UR6, UPT, UPT, UR7, -UR6, URZ ;  /* 0x8000000607068290 */ /* 0x000fe4000fffe0ff */
[----:B------:R-:W-:Y:S02]  /*6040*/  @!UP0 UIMAD UR38, UR4, UR5, UR38 ;  /* 0x00000005042682a4 */ /* 0x000fe4000f8e0226 */
[----:B------:R-:W-:Y:S02]  /*6050*/  @!UP0 UIMAD UR37, UR6, UR14, UR37 ;  /* 0x0000000e062582a4 */ /* 0x000fe4000f8e0225 */
[----:B------:R-:W-:Y:S09]  /*6060*/  ULOP3.LUT UP0, URZ, UR11, 0x1b0, URZ, 0xc0, !UPT ;  /* 0x000001b00bff7892 */ /* 0x000ff2000f80c0ff */
[----:B------:R-:W-:Y:S05]  /*6070*/  BRA.U !UP0, `(.L_x_99) ;  /* 0x00000001087c7547 */ /* 0x000fea000b800000 */
[----:B------:R-:W1:Y:S01]  /*6080*/  LDCU.64 UR8, c[0x4][0x80] ;  /* 0x01001000ff0877ac */ /* 0x000e620008000a00 */
[----:B------:R-:W-:Y:S01]  /*6090*/  MOV R2, 0x0 ;  /* 0x0000000000027802 */ /* 0x000fe20000000f00 */
[----:B------:R-:W-:Y:S02]  /*60a0*/  HFMA2 R12, -RZ, RZ, 0, 5.9604644775390625e-08 ;  /* 0x00000001ff0c7431 */ /* 0x000fe400000001ff */
[----:B------:R-:W-:Y:S01]  /*60b0*/  IMAD.MOV.U32 R8, RZ, RZ, 0x70 ;  /* 0x00000070ff087424 */ /* 0x000fe200078e00ff */
[----:B------:R2:W4:Y:S01]  /*60c0*/  LDC.64 R14, c[0x4][R2] ;  /* 0x01000000020e7b82 */ /* 0x0005220000000a00 */
[----:B------:R-:W3:Y:S01]  /*60d0*/  LDCU.64 UR6, c[0x4][0x88] ;  /* 0x01001100ff0677ac */ /* 0x000ee20008000a00 */
[----:B------:R-:W-:Y:S01]  /*60e0*/  IMAD.MOV.U32 R13, RZ, RZ, RZ ;  /* 0x000000ffff0d7224 */ /* 0x000fe200078e00ff */
[----:B------:R-:W2:Y:S01]  /*60f0*/  LDCU.64 UR4, c[0x4][0x8] ;  /* 0x01000100ff0477ac */ /* 0x000ea20008000a00 */
[----:B-1----:R-:W-:Y:S01]  /*6100*/  MOV R5, UR9 ;  /* 0x0000000900057c02 */ /* 0x002fe20008000f00 */
[----:B------:R-:W-:Y:S01]  /*6110*/  IMAD.U32 R4, RZ, RZ, UR8 ;  /* 0x00000008ff047e24 */ /* 0x000fe2000f8e00ff */
[----:B---3--:R-:W-:Y:S01]  /*6120*/  MOV R7, UR7 ;  /* 0x0000000700077c02 */ /* 0x008fe20008000f00 */
[----:B------:R-:W-:Y:S01]  /*6130*/  IMAD.U32 R6, RZ, RZ, UR6 ;  /* 0x00000006ff067e24 */ /* 0x000fe2000f8e00ff */
[----:B--2---:R-:W-:Y:S01]  /*6140*/  MOV R11, UR5 ;  /* 0x00000005000b7c02 */ /* 0x004fe20008000f00 */
[----:B------:R-:W-:Y:S02]  /*6150*/  IMAD.U32 R10, RZ, RZ, UR4 ;  /* 0x00000004ff0a7e24 */ /* 0x000fe4000f8e00ff */
[----:B------:R-:W-:Y:S07]  /*6160*/  LEPC R20, `(.L_x_100) ;  /* 0x000000001014794e */ /* 0x000fee0000000000 */
[----:B----45:R-:W-:Y:S05]  /*6170*/  CALL.ABS.NOINC R14 ;  /* 0x000000000e007343 */ /* 0x030fea0003c00000 */
.L_x_100:
[----:B------:R-:W1:Y:S01]  /*6180*/  LDCU.64 UR8, c[0x4][0x80] ;  /* 0x01001000ff0877ac */ /* 0x000e620008000a00 */
[----:B------:R-:W2:Y:S01]  /*6190*/  LDC.64 R2, c[0x4][R2] ;  /* 0x0100000002027b82 */ /* 0x000ea20000000a00 */
[----:B------:R-:W-:Y:S02]  /*61a0*/  HFMA2 R12, -RZ, RZ, 0, 5.9604644775390625e-08 ;  /* 0x00000001ff0c7431 */ /* 0x000fe400000001ff */
[----:B------:R-:W-:Y:S02]  /*61b0*/  IMAD.MOV.U32 R8, RZ, RZ, 0x70 ;  /* 0x00000070ff087424 */ /* 0x000fe400078e00ff */
[----:B------:R-:W-:Y:S01]  /*61c0*/  IMAD.MOV.U32 R13, RZ, RZ, RZ ;  /* 0x000000ffff0d7224 */ /* 0x000fe200078e00ff */
[----:B------:R-:W3:Y:S01]  /*61d0*/  LDCU.64 UR6, c[0x4][0x88] ;  /* 0x01001100ff0677ac */ /* 0x000ee20008000a00 */
[----:B------:R-:W4:Y:S01]  /*61e0*/  LDCU.64 UR4, c[0x4][0x8] ;  /* 0x01000100ff0477ac */ /* 0x000f220008000a00 */
[----:B-1----:R-:W-:Y:S02]  /*61f0*/  MOV R4, UR8 ;  /* 0x0000000800047c02 */ /* 0x002fe40008000f00 */
[----:B------:R-:W-:Y:S02]  /*6200*/  MOV R5, UR9 ;  /* 0x0000000900057c02 */ /* 0x000fe40008000f00 */
[----:B---3--:R-:W-:Y:S01]  /*6210*/  MOV R7, UR7 ;  /* 0x0000000700077c02 */ /* 0x008fe20008000f00 */
[----:B------:R-:W-:Y:S01]  /*6220*/  IMAD.U32 R6, RZ, RZ, UR6 ;  /* 0x00000006ff067e24 */ /* 0x000fe2000f8e00ff */
[----:B----4-:R-:W-:Y:S01]  /*6230*/  MOV R11, UR5 ;  /* 0x00000005000b7c02 */ /* 0x010fe20008000f00 */
[----:B------:R-:W-:Y:S02]  /*6240*/  IMAD.U32 R10, RZ, RZ, UR4 ;  /* 0x00000004ff0a7e24 */ /* 0x000fe4000f8e00ff */
[----:B------:R-:W-:Y:S07]  /*6250*/  LEPC R20, `(.L_x_99) ;  /* 0x000000001014794e */ /* 0x000fee0000000000 */
[----:B--2---:R-:W-:Y:S05]  /*6260*/  CALL.ABS.NOINC R2 ;  /* 0x0000000002007343 */ /* 0x004fea0003c00000 */
.L_x_99:
[----:B------:R-:W-:Y:S02]  /*6270*/  ISETP.NE.U32.AND P0, PT, RZ, UR60, PT ;  /* 0x0000003cff007c0c */ /* 0x000fe4000bf05070 */
[C---:B------:R-:W-:Y:S02]  /*6280*/  ISETP.NE.U32.AND P1, PT, R46.reuse, RZ, PT ;  /* 0x000000ff2e00720c */ /* 0x040fe40003f25070 */
[----:B------:R-:W-:Y:S02]  /*6290*/  ISETP.NE.U32.AND P4, PT, R46, RZ, PT ;  /* 0x000000ff2e00720c */ /* 0x000fe40003f85070 */
[----:B------:R-:W-:Y:S02]  /*62a0*/  ISETP.NE.AND.EX P0, PT, RZ, UR61, PT, P0 ;  /* 0x0000003dff007c0c */ /* 0x000fe4000bf05300 */
[C---:B------:R-:W-:Y:S02]  /*62b0*/  ISETP.NE.AND.EX P1, PT, R47.reuse, RZ, PT, P1 ;  /* 0x000000ff2f00720c */ /* 0x040fe40003f25310 */
[----:B------:R-:W-:Y:S02]  /*62c0*/  ISETP.NE.AND.EX P4, PT, R47, RZ, P0, P4 ;  /* 0x000000ff2f00720c */ /* 0x000fe40000785340 */
[----:B---3--:R-:W-:Y:S02]  /*62d0*/  ISETP.NE.U32.AND P5, PT, R42, RZ, PT ;  /* 0x000000ff2a00720c */ /* 0x008fe40003fa5070 */
[----:B------:R-:W-:Y:S02]  /*62e0*/  ISETP.NE.U32.AND P3, PT, RZ, UR60, PT ;  /* 0x0000003cff007c0c */ /* 0x000fe4000bf65070 */
[----:B------:R-:W-:Y:S02]  /*62f0*/  PLOP3.LUT P2, PT, PT, PT, PT, 0x8, 0x80 ;  /* 0x000000000080781c */ /* 0x000fe40003f4e170 */
[----:B------:R-:W-:Y:S02]  /*6300*/  ISETP.NE.AND.EX P5, PT, R43, RZ, PT, P5 ;  /* 0x000000ff2b00720c */ /* 0x000fe40003fa5350 */
[----:B------:R-:W-:Y:S03]  /*6310*/  ISETP.NE.AND.EX P3, PT, RZ, UR61, PT, P3 ;  /* 0x0000003dff007c0c */ /* 0x000fe6000bf65330 */
[----:B------:R-:W-:Y:S01]  /*6320*/  @!P4 PLOP3.LUT P2, PT, P1, PT, PT, 0x80, 0x8 ;  /* 0x000000000008c81c */ /* 0x000fe20000f4f070 */
[----:B------:R-:W-:Y:S01]  /*6330*/  @!UPT UIADD3 URZ, UPT, UPT, URZ, URZ, URZ ;  /* 0x000000fffffff290 */ /* 0x000fe2000fffe0ff */
[----:B------:R-:W-:Y:S11]  /*6340*/  @!P1 BRA `(.L_x_101) ;  /* 0x0000000000309947 */ /* 0x000ff60003800000 */
[----:B------:R-:W-:Y:S01]  /*6350*/  ISETP.NE.U32.AND P0, PT, R44, RZ, PT ;  /* 0x000000ff2c00720c */ /* 0x000fe20003f05070 */
[----:B------:R-:W1:Y:S01]  /*6360*/  LDCU.64 UR4, c[0x0][0x358] ;  /* 0x00006b00ff0477ac */ /* 0x000e620008000a00 */
[----:B------:R-:W-:Y:S02]  /*6370*/  IMAD.MOV.U32 R49, RZ, RZ, 0x1 ;  /* 0x00000001ff317424 */ /* 0x000fe400078e00ff */
[----:B------:R-:W-:Y:S11]  /*6380*/  ISETP.NE.AND.EX P0, PT, R45, RZ, PT, P0 ;  /* 0x000000ff2d00720c */ /* 0x000ff60003f05300 */
[----:B------:R-:W-:Y:S02]  /*6390*/  @!UPT UIADD3 URZ, UPT, UPT, URZ, URZ, URZ ;  /* 0x000000fffffff290 */ /* 0x000fe4000fffe0ff */
[----:B------:R-:W2:Y:S01]  /*63a0*/  @P0 LDC.64 R2, c[0x0][0x888] ;  /* 0x00022200ff020b82 */ /* 0x000ea20000000a00 */
[----:B------:R-:W-:Y:S04]  /*63b0*/  @P0 IMAD R0, R46, UR36, RZ ;  /* 0x000000242e000c24 */ /* 0x000fe8000f8e02ff */
[----:B--2---:R-:W-:Y:S04]  /*63c0*/  @P0 IMAD.WIDE R2, R0, 0x4, R2 ;  /* 0x0000000400020825 */ /* 0x004fe800078e0202 */
[----:B------:R-:W-:Y:S01]  /*63d0*/  HFMA2 R0, -RZ, RZ, 0, 5.9604644775390625e-08 ;  /* 0x00000001ff007431 */ /* 0x000fe200000001ff */
[----:B-1---5:R1:W5:Y:S04]  /*63e0*/  @P0 LDG.E R26, desc[UR4][R2.64] ;  /* 0x00000004021a0981 */ /* 0x022368000c1e1900 */
[----:B------:R-:W-:Y:S01]  /*63f0*/  @!P0 PRMT R49, R0, 0x7610, R49 ;  /* 0x0000761000318816 */ /* 0x000fe20000000031 */
[----:B-1----:R-:W2:Y:S06]  /*6400*/  @!P0 LDC R26, c[0x0][0x880] ;  /* 0x00022000ff1a8b82 */ /* 0x002eac0000000800 */
.L_x_101:
[----:B------:R-:W-:Y:S05]  /*6410*/  @!P5 BRA `(.L_x_102) ;  /* 0x000000000024d947 */ /* 0x000fea0003800000 */
[----:B------:R-:W-:Y:S01]  /*6420*/  ISETP.NE.U32.AND P0, PT, R40, RZ, PT ;  /* 0x000000ff2800720c */ /* 0x000fe20003f05070 */
[----:B------:R-:W1:Y:S03]  /*6430*/  LDCU.64 UR4, c[0x0][0x358] ;  /* 0x00006b00ff0477ac */ /* 0x000e660008000a00 */
[----:B------:R-:W-:Y:S11]  /*6440*/  ISETP.NE.AND.EX P0, PT, R41, RZ, PT, P0 ;  /* 0x000000ff2900720c */ /* 0x000ff60003f05300 */
[----:B------:R-:W-:Y:S02]  /*6450*/  @!UPT UIADD3 URZ, UPT, UPT, URZ, URZ, URZ ;  /* 0x000000fffffff290 */ /* 0x000fe4000fffe0ff */
[----:B------:R-:W3:Y:S01]  /*6460*/  @P0 LDC.64 R2, c[0x0][0x8a8] ;  /* 0x00022a00ff020b82 */ /* 0x000ee20000000a00 */
[----:B------:R-:W-:Y:S04]  /*6470*/  @P0 IMAD R0, R42, UR36, RZ ;  /* 0x000000242a000c24 */ /* 0x000fe8000f8e02ff */
[----:B---3--:R-:W-:Y:S05]  /*6480*/  @P0 IMAD.WIDE R2, R0, 0x4, R2 ;  /* 0x0000000400020825 */ /* 0x008fea00078e0202 */
[----:B-1---5:R1:W5:Y:S02]  /*6490*/  @P0 LDG.E R24, desc[UR4][R2.64] ;  /* 0x0000000402180981 */ /* 0x022364000c1e1900 */
[----:B-1----:R-:W3:Y:S02]  /*64a0*/  @!P0 LDC R24, c[0x0][0x8a0] ;  /* 0x00022800ff188b82 */ /* 0x002ee40000000800 */
.L_x_102:
[----:B--2--5:R-:W-:Y:S01]  /*64b0*/  FSETP.NEU.AND P0, PT, R26, RZ, PT ;  /* 0x000000ff1a00720b */ /* 0x024fe20003f0d000 */
[----:B------:R-:W-:Y:S01]  /*64c0*/  IMAD.U32 R2, RZ, RZ, UR46 ;  /* 0x0000002eff027e24 */ /* 0x000fe2000f8e00ff */
[----:B------:R-:W-:Y:S01]  /*64d0*/  SEL R5, RZ, 0xffffffff, P3 ;  /* 0xffffffffff057807 */ /* 0x000fe20001800000 */
[----:B------:R-:W-:Y:S01]  /*64e0*/  ULOP3.LUT UR4, UR55, 0x1, URZ, 0x3c, !UPT ;  /* 0x0000000137047892 */ /* 0x000fe2000f8e3cff */
[----:B------:R-:W-:Y:S01]  /*64f0*/  @!P4 LOP3.LUT P3, RZ, R49, 0xff, RZ, 0xc0, !PT ;  /* 0x000000ff31ffc812 */ /* 0x000fe2000786c0ff */
[----:B------:R-:W-:Y:S01]  /*6500*/  BSSY B1, `(.L_x_103) ;  /* 0x000003c000017945 */ /* 0x000fe20003800000 */
[----:B------:R-:W-:Y:S01]  /*6510*/  @!P4 SEL R0, RZ, 0xffffffff, P0 ;  /* 0xffffffffff00c807 */ /* 0x000fe20000000000 */
[----:B------:R-:W-:Y:S01]  /*6520*/  IMAD.MOV.U32 R66, RZ, RZ, 0x1 ;  /* 0x00000001ff427424 */ /* 0x000fe200078e00ff */
[----:B------:R-:W-:Y:S01]  /*6530*/  LEA R2, R2, UR44, 0x3 ;  /* 0x0000002c02027c11 */ /* 0x000fe2000f8e18ff */
[----:B------:R-:W-:Y:S01]  /*6540*/  IMAD.U32 R64, RZ, RZ, UR4 ;  /* 0x00000004ff407e24 */ /* 0x000fe2000f8e00ff */
[----:B------:R-:W-:Y:S01]  /*6550*/  @P2 SEL R0, R5, R0, !P3 ;  /* 0x0000000005002207 */ /* 0x000fe20005800000 */
[----:B------:R-:W-:Y:S01]  /*6560*/  IMAD.U32 R65, RZ, RZ, UR46 ;  /* 0x0000002eff417e24 */ /* 0x000fe2000f8e00ff */
[----:B------:R-:W-:Y:S02]  /*6570*/  LEA R27, R22, UR44, 0x3 ;  /* 0x0000002c161b7c11 */ /* 0x000fe4000f8e18ff */
[----:B------:R-:W-:Y:S02]  /*6580*/  CS2R R38, SRZ ;  /* 0x0000000000267805 */ /* 0x000fe4000001ff00 */
[----:B------:R-:W-:Y:S02]  /*6590*/  @!P4 LOP3.LUT R0, R0, 0x1, RZ, 0xc0, !PT ;  /* 0x000000010000c812 */ /* 0x000fe400078ec0ff */
[----:B------:R-:W-:Y:S02]  /*65a0*/  CS2R R36, SRZ ;  /* 0x0000000000247805 */ /* 0x000fe4000001ff00 */
[----:B------:R-:W-:Y:S02]  /*65b0*/  SHF.L.U32 R3, R56, 0x1f, RZ ;  /* 0x0000001f38037819 */ /* 0x000fe400000006ff */
[----:B------:R-:W-:Y:S02]  /*65c0*/  CS2R R30, SRZ ;  /* 0x00000000001e7805 */ /* 0x000fe4000001ff00 */
[----:B------:R-:W-:Y:S02]  /*65d0*/  ISETP.NE.U32.OR P5, PT, R0, 0x1, P4 ;  /* 0x000000010000780c */ /* 0x000fe400027a5470 */
[----:B------:R-:W-:Y:S02]  /*65e0*/  CS2R R28, SRZ ;  /* 0x00000000001c7805 */ /* 0x000fe4000001ff00 */
[----:B------:R-:W-:Y:S02]  /*65f0*/  LEA.HI R25, R22, R22, RZ, 0x1 ;  /* 0x0000001616197211 */ /* 0x000fe400078f08ff */
[----:B------:R-:W-:Y:S02]  /*6600*/  LOP3.LUT P4, R53, R49, 0xff, RZ, 0xc0, !PT ;  /* 0x000000ff31357812 */ /* 0x000fe4000788c0ff */
[----:B------:R-:W-:Y:S02]  /*6610*/  SEL R4, RZ, 0xffffffff, P0 ;  /* 0xffffffffff047807 */ /* 0x000fe40000000000 */
[----:B------:R-:W-:Y:S02]  /*6620*/  P2R R62, PR, RZ, 0x20 ;  /* 0x00000020ff3e7803 */ /* 0x000fe40000000000 */
[----:B------:R-:W-:Y:S02]  /*6630*/  @P1 SEL R4, R5, R4, !P4 ;  /* 0x0000000405041207 */ /* 0x000fe40006000000 */
[----:B------:R-:W-:Y:S02]  /*6640*/  @P5 SHF.L.U32 R0, R64, 0x1f, RZ ;  /* 0x0000001f40005819 */ /* 0x000fe400000006ff */
[----:B------:R-:W-:Y:S02]  /*6650*/  LOP3.LUT R4, R4, 0x1, RZ, 0xc0, !PT ;  /* 0x0000000104047812 */ /* 0x000fe400078ec0ff */
[----:B------:R1:W2:Y:S02]  /*6660*/  @P5 SYNCS.PHASECHK.TRANS64.TRYWAIT P3, [R2+URZ+0xd0], R0 ;  /* 0x0000d000020055a7 */ /* 0x0002a400080611ff */
[----:B------:R-:W-:Y:S04]  /*6670*/  ISETP.NE.U32.AND P0, PT, R4, 0x1, PT ;  /* 0x000000010400780c */ /* 0x000fe80003f05070 */
[----:B------:R-:W-:Y:S01]  /*6680*/  P2R R67, PR, RZ, 0x1 ;  /* 0x00000001ff437803 */ /* 0x000fe20000000000 */
[----:B------:R4:W3:Y:S01]  /*6690*/  SYNCS.PHASECHK.TRANS64.TRYWAIT P2, [R27+URZ+0x130], R3 ;  /* 0x000130031b0075a7 */ /* 0x0008e200080411ff */
[C---:B-1----:R-:W-:Y:S01]  /*66a0*/  IMAD.SHL.U32 R0, R25.reuse, 0x20, RZ ;  /* 0x0000002019007824 */ /* 0x042fe200078e00ff */
[----:B------:R-:W-:Y:S04]  /*66b0*/  LOP3.LUT R25, R25, 0xffe, RZ, 0xc0, !PT ;  /* 0x00000ffe19197812 */ /* 0x000fe800078ec0ff */
[----:B------:R-:W-:Y:S01]  /*66c0*/  LOP3.LUT R0, R0, 0xffffffc0, RZ, 0xc0, !PT ;  /* 0xffffffc000007812 */ /* 0x000fe200078ec0ff */
[----:B------:R-:W-:Y:S04]  /*66d0*/  IMAD.IADD R25, R22, 0x1, -R25 ;  /* 0x0000000116197824 */ /* 0x000fe800078e0a19 */
[----:B------:R-:W-:Y:S04]  /*66e0*/  IMAD.IADD R0, R23, 0x1, R0 ;  /* 0x0000000117007824 */ /* 0x000fe800078e0200 */
[----:B------:R-:W-:Y:S01]  /*66f0*/  IMAD R25, R25, 0x100000, R0 ;  /* 0x0010000019197824 */ /* 0x000fe200078e0200 */
[----:B--2---:R-:W-:Y:S01]  /*6700*/  @P5 SEL R66, RZ, 0x1, !P3 ;  /* 0x00000001ff425807 */ /* 0x004fe20005800000 */
[----:B----4-:R-:W-:Y:S06]  /*6710*/  @!P5 BRA `(.L_x_104) ;  /* 0x000000000068d947 */ /* 0x010fec0003800000 */
[----:B------:R-:W-:Y:S01]  /*6720*/  HFMA2 R31, -RZ, RZ, 0, 0 ;  /* 0x00000000ff1f7431 */ /* 0x000fe200000001ff */
[----:B------:R-:W-:Y:S01]  /*6730*/  ISETP.NE.AND P0, PT, R66, RZ, PT ;  /* 0x000000ff4200720c */ /* 0x000fe20003f05270 */
[----:B------:R-:W-:Y:S01]  /*6740*/  IMAD.U32 R0, RZ, RZ, UR46 ;  /* 0x0000002eff007e24 */ /* 0x000fe2000f8e00ff */
[----:B------:R-:W-:Y:S11]  /*6750*/  BSSY B0, `(.L_x_105) ;  /* 0x0000005000007945 */ /* 0x000ff60003800000 */
[----:B------:R-:W-:Y:S05]  /*6760*/  @P0 BRA `(.L_x_106) ;  /* 0x00000000000c0947 */ /* 0x000fea0003800000 */
[----:B------:R-:W-:Y:S04]  /*6770*/  SHF.L.U32 R4, R64, 0x1f, RZ ;  /* 0x0000001f40047819 */ /* 0x000fe800000006ff */
[----:B------:R-:W1:Y:S02]  /*6780*/  SYNCS.PHASECHK.TRANS64.TRYWAIT P0, [R2+URZ+0xd0], R4 ;  /* 0x0000d004020075a7 */ /* 0x000e6400080011ff */
[----:B-1----:R-:W-:Y:S05]  /*6790*/  @!P0 BRA `(.L_x_107) ;  /* 0x0000002000908947 */ /* 0x002fea0003800000 */
.L_x_106:
[----:B------:R-:W-:Y:S05]  /*67a0*/  BSYNC B0 ;  /* 0x0000000000007941 */ /* 0x000fea0003800000 */
.L_x_105:
[----:B------:R-:W-:Y:S01]  /*67b0*/  ISETP.NE.AND P0, PT, R67, RZ, PT ;  /* 0x000000ff4300720c */ /* 0x000fe20003f05270 */
[----:B------:R-:W-:Y:S01]  /*67c0*/  IMAD.MOV.U32 R30, RZ, RZ, RZ ;  /* 0x000000ffff1e7224 */ /* 0x000fe200078e00ff */
[----:B------:R-:W-:Y:S02]  /*67d0*/  CS2R R28, SRZ ;  /* 0x00000000001c7805 */ /* 0x000fe4000001ff00 */
[----:B------:R-:W-:Y:S02]  /*67e0*/  CS2R R38, SRZ ;  /* 0x0000000000267805 */ /* 0x000fe4000001ff00 */
[----:B------:R-:W-:Y:S07]  /*67f0*/  CS2R R36, SRZ ;  /* 0x0000000000247805 */ /* 0x000fee000001ff00 */
[----:B-1----:R-:W-:Y:S01]  /*6800*/  @P0 IMAD R2, R0, 0x800, R48 ;  /* 0x0000080000020824 */ /* 0x002fe200078e0230 */
[----:B------:R-:W-:Y:S05]  /*6810*/  @P0 WARPSYNC.ALL ;  /* 0x0000000000000948 */ /* 0x000fea0003800000 */
[----:B------:R-:W-:Y:S01]  /*6820*/  @P0 LEA R2, R2, UR44, 0x1 ;  /* 0x0000002c02020c11 */ /* 0x000fe2000f8e08ff */
[----:B------:R-:W-:Y:S04]  /*6830*/  UIADD3 UR4, UPT, UPT, UR46, 0x1, URZ ;  /* 0x000000012e047890 */ /* 0x000fe8000fffe0ff */
[----:B------:R1:W2:Y:S01]  /*6840*/  @P0 LDSM.16.M88.4 R28, [R2+0x200] ;  /* 0x00020000021c083b */ /* 0x0002a20000000200 */
[----:B------:R-:W-:Y:S01]  /*6850*/  UISETP.NE.AND UP0, UPT, UR4, 0x3, UPT ;  /* 0x000000030400788c */ /* 0x000fe2000bf05270 */
[----:B------:R-:W-:Y:S03]  /*6860*/  @P0 IMAD R0, R57, 0x2, R2 ;  /* 0x0000000239000824 */ /* 0x000fe600078e0202 */
[----:B------:R-:W-:Y:S02]  /*6870*/  USEL UR5, URZ, 0x1, UP0 ;  /* 0x00000001ff057887 */ /* 0x000fe40008000000 */
[----:B------:R1:W4:Y:S01]  /*6880*/  @P0 LDSM.16.M88.4 R36, [R0+0x200] ;  /* 0x000200000024083b */ /* 0x0003220000000200 */
[----:B------:R-:W-:Y:S03]  /*6890*/  USEL UR4, UR4, URZ, UP0 ;  /* 0x000000ff04047287 */ /* 0x000fe60008000000 */
[----:B------:R-:W-:Y:S03]  /*68a0*/  LOP3.LUT R64, R64, UR5, RZ, 0x3c, !PT ;  /* 0x0000000540407c12 */ /* 0x000fe6000f8e3cff */
[----:B------:R-:W-:Y:S02]  /*68b0*/  IMAD.U32 R65, RZ, RZ, UR4 ;  /* 0x00000004ff417e24 */ /* 0x000fe4000f8e00ff */
.L_x_104:
[----:B------:R-:W-:Y:S05]  /*68c0*/  BSYNC B1 ;  /* 0x0000000000017941 */ /* 0x000fea0003800000 */
.L_x_103:
[----:B-1----:R-:W-:Y:S04]  /*68d0*/  SHF.R.U32.HI R0, RZ, 0x15, R25 ;  /* 0x00000015ff007819 */ /* 0x002fe80000011619 */
[----:B------:R-:W-:Y:S01]  /*68e0*/  LOP3.LUT P0, RZ, R0, 0x3, R50, 0x48, !PT ;  /* 0x0000000300ff7812 */ /* 0x000fe20007804832 */
[----:B------:R-:W-:Y:S01]  /*68f0*/  @!UPT UIADD3 URZ, UPT, UPT, URZ, URZ, URZ ;  /* 0x000000fffffff290 */ /* 0x000fe2000fffe0ff */
[----:B---3--:R-:W-:Y:S11]  /*6900*/  @P2 BRA `(.L_x_108) ;  /* 0x0000000000082947 */ /* 0x008ff60003800000 */
[----:B------:R-:W1:Y:S02]  /*6910*/  SYNCS.PHASECHK.TRANS64.TRYWAIT P1, [R27+URZ+0x130], R3 ;  /* 0x000130031b0075a7 */ /* 0x000e6400080211ff */
[----:B-1----:R-:W-:Y:S05]  /*6920*/  @!P1 BRA `(.L_x_109) ;  /* 0x0000002000409947 */ /* 0x002fea0003800000 */
.L_x_108:
[----:B------:R-:W-:Y:S05]  /*6930*/  @!P0 BRA `(.L_x_110) ;  /* 0x0000000000408947 */ /* 0x000fea0003800000 */
[----:B------:R-:W3:Y:S01]  /*6940*/  LDCU.64 UR8, c[0x4][0x70] ;  /* 0x01000e00ff0877ac */ /* 0x000ee20008000a00 */
[----:B-1----:R-:W-:Y:S01]  /*6950*/  MOV R3, 0x0 ;  /* 0x0000000000037802 */ /* 0x002fe20000000f00 */
[----:B------:R-:W-:Y:S02]  /*6960*/  HFMA2 R12, -RZ, RZ, 0, 5.9604644775390625e-08 ;  /* 0x00000001ff0c7431 */ /* 0x000fe400000001ff */
[----:B------:R-:W-:Y:S02]  /*6970*/  IMAD.MOV.U32 R8, RZ, RZ, 0x192 ;  /* 0x00000192ff087424 */ /* 0x000fe400078e00ff */
[----:B------:R-:W-:Y:S01]  /*6980*/  IMAD.MOV.U32 R13, RZ, RZ, RZ ;  /* 0x000000ffff0d7224 */ /* 0x000fe200078e00ff */
[----:B------:R-:W1:Y:S01]  /*6990*/  LDCU.64 UR6, c[0x4][0x78] ;  /* 0x01000f00ff0677ac */ /* 0x000e620008000a00 */
[----:B------:R-:W2:Y:S01]  /*69a0*/  LDC.64 R2, c[0x4][R3] ;  /* 0x0100000003027b82 */ /* 0x000ea20000000a00 */
[----:B------:R-:W5:Y:S01]  /*69b0*/  LDCU.64 UR4, c[0x4][0x10] ;  /* 0x01000200ff0477ac */ /* 0x000f620008000a00 */
[----:B---3--:R-:W-:Y:S01]  /*69c0*/  MOV R5, UR9 ;  /* 0x0000000900057c02 */ /* 0x008fe20008000f00 */
[----:B------:R-:W-:Y:S01]  /*69d0*/  IMAD.U32 R4, RZ, RZ, UR8 ;  /* 0x00000008ff047e24 */ /* 0x000fe2000f8e00ff */
[----:B-1----:R-:W-:Y:S01]  /*69e0*/  MOV R7, UR7 ;  /* 0x0000000700077c02 */ /* 0x002fe20008000f00 */
[----:B------:R-:W-:Y:S01]  /*69f0*/  IMAD.U32 R6, RZ, RZ, UR6 ;  /* 0x00000006ff067e24 */ /* 0x000fe2000f8e00ff */
[----:B-----5:R-:W-:Y:S01]  /*6a00*/  MOV R11, UR5 ;  /* 0x00000005000b7c02 */ /* 0x020fe20008000f00 */
[----:B------:R-:W-:Y:S02]  /*6a10*/  IMAD.U32 R10, RZ, RZ, UR4 ;  /* 0x00000004ff0a7e24 */ /* 0x000fe4000f8e00ff */
[----:B------:R-:W-:Y:S07]  /*6a20*/  LEPC R20, `(.L_x_110) ;  /* 0x000000001014794e */ /* 0x000fee0000000000 */
[----:B--2-4-:R-:W-:Y:S05]  /*6a30*/  CALL.ABS.NOINC R2 ;  /* 0x0000000002007343 */ /* 0x014fea0003c00000 */
.L_x_110:
[----:B-12---:R-:W-:Y:S01]  /*6a40*/  SHF.L.U32 R3, R28, 0x10, RZ ;  /* 0x000000101c037819 */ /* 0x006fe200000006ff */
[----:B------:R-:W-:Y:S05]  /*6a50*/  WARPSYNC.ALL ;  /* 0x0000000000007948 */ /* 0x000fea0003800000 */
[----:B------:R-:W-:Y:S01]  /*6a60*/  R2UR UR4, R25 ;  /* 0x00000000190472ca */ /* 0x000fe200000e0000 */
[----:B------:R-:W-:Y:S01]  /*6a70*/  BSSY.RECONVERGENT B0, `(.L_x_111) ;  /* 0x0000051000007945 */ /* 0x000fe20003800200 */
[----:B------:R-:W-:Y:S02]  /*6a80*/  SHF.L.U32 R20, R30, 0x10, RZ ;  /* 0x000000101e147819 */ /* 0x000fe400000006ff */
[----:B------:R-:W-:Y:S02]  /*6a90*/  SHF.L.U32 R63, R57, 0x1, RZ ;  /* 0x00000001393f7819 */ /* 0x000fe400000006ff */
[----:B------:R-:W-:Y:S07]  /*6aa0*/  ISETP.NE.AND P0, PT, R58, RZ, PT ;  /* 0x000000ff3a00720c */ /* 0x000fee0003f05270 */
[----:B------:R-:W1:Y:S02]  /*6ab0*/  LDTM.16dp256bit.x4 R4, tmem[UR4] ;  /* 0x00000004000479ee */ /* 0x000e640008120000 */
[----:B-1----:R-:W-:Y:S01]  /*6ac0*/  FMUL R0, R24, R4 ;  /* 0x0000000418007220 */ /* 0x002fe20000400000 */
[----:B------:R-:W-:Y:S01]  /*6ad0*/  LOP3.LUT R4, R28, 0xffff0000, RZ, 0xc0, !PT ;  /* 0xffff00001c047812 */ /* 0x000fe200078ec0ff */
[----:B------:R-:W-:Y:S01]  /*6ae0*/  FMUL R2, R24, R5 ;  /* 0x0000000518027220 */ /* 0x000fe20000400000 */
[C---:B------:R-:W-:Y:S01]  /*6af0*/  SHF.L.U32 R5, R29.reuse, 0x10, RZ ;  /* 0x000000101d057819 */ /* 0x040fe200000006ff */
[----:B------:R-:W-:Y:S01]  /*6b00*/  FFMA R0, R26, R3, R0 ;  /* 0x000000031a007223 */ /* 0x000fe20000000000 */
[----:B------:R-:W-:Y:S01]  /*6b10*/  FMUL R3, R24, R6 ;  /* 0x0000000618037220 */ /* 0x000fe20000400000 */
[----:B------:R-:W-:Y:S01]  /*6b20*/  LOP3.LUT R6, R29, 0xffff0000, RZ, 0xc0, !PT ;  /* 0xffff00001d067812 */ /* 0x000fe200078ec0ff */
[----:B------:R-:W-:Y:S01]  /*6b30*/  FFMA R2, R26, R4, R2 ;  /* 0x000000041a027223 */ /* 0x000fe20000000002 */
[----:B------:R-:W-:Y:S01]  /*6b40*/  FMUL R7, R24, R7 ;  /* 0x0000000718077220 */ /* 0x000fe20000400000 */
[----:B------:R-:W-:Y:S01]  /*6b50*/  FFMA R3, R26, R5, R3 ;  /* 0x000000051a037223 */ /* 0x000fe20000000003 */
[C---:B------:R-:W-:Y:S01]  /*6b60*/  FMUL R4, R24.reuse, R8 ;  /* 0x0000000818047220 */ /* 0x040fe20000400000 */
[----:B------:R-:W-:Y:S01]  /*6b70*/  FMUL R5, R24, R9 ;  /* 0x0000000918057220 */ /* 0x000fe20000400000 */
[----:B------:R-:W-:Y:S01]  /*6b80*/  F2FP.BF16.F32.PACK_AB R32, R2, R0 ;  /* 0x000000000220723e */ /* 0x000fe200000010ff */
[----:B------:R-:W-:Y:S01]  /*6b90*/  FFMA R7, R26, R6, R7 ;  /* 0x000000061a077223 */ /* 0x000fe20000000007 */
[----:B------:R-:W-:Y:S01]  /*6ba0*/  LOP3.LUT R0, R30, 0xffff0000, RZ, 0xc0, !PT ;  /* 0xffff00001e007812 */ /* 0x000fe200078ec0ff */
[----:B------:R-:W-:Y:S01]  /*6bb0*/  FFMA R4, R26, R20, R4 ;  /* 0x000000141a047223 */ /* 0x000fe20000000004 */
[----:B------:R-:W-:Y:S01]  /*6bc0*/  SHF.L.U32 R2, R31, 0x10, RZ ;  /* 0x000000101f027819 */ /* 0x000fe200000006ff */
[----:B------:R-:W-:Y:S01]  /*6bd0*/  FMUL R6, R24, R10 ;  /* 0x0000000a18067220 */ /* 0x000fe20000400000 */
[----:B------:R-:W-:Y:S01]  /*6be0*/  F2FP.BF16.F32.PACK_AB R33, R7, R3 ;  /* 0x000000030721723e */ /* 0x000fe200000010ff */
[C---:B------:R-:W-:Y:S01]  /*6bf0*/  FFMA R5, R26.reuse, R0, R5 ;  /* 0x000000001a057223 */ /* 0x040fe20000000005 */
[----:B------:R-:W-:Y:S01]  /*6c00*/  LOP3.LUT R3, R31, 0xffff0000, RZ, 0xc0, !PT ;  /* 0xffff00001f037812 */ /* 0x000fe200078ec0ff */
[----:B------:R-:W-:Y:S01]  /*6c10*/  FFMA R6, R26, R2, R6 ;  /* 0x000000021a067223 */ /* 0x000fe20000000006 */
[----:B----4-:R-:W-:Y:S01]  /*6c20*/  SHF.L.U32 R7, R36, 0x10, RZ ;  /* 0x0000001024077819 */ /* 0x010fe200000006ff */
[----:B------:R-:W-:Y:S01]  /*6c30*/  FMUL R11, R24, R11 ;  /* 0x0000000b180b7220 */ /* 0x000fe20000400000 */
[----:B------:R-:W-:Y:S01]  /*6c40*/  LOP3.LUT R0, R36, 0xffff0000, RZ, 0xc0, !PT ;  /* 0xffff000024007812 */ /* 0x000fe200078ec0ff */
[C---:B------:R-:W-:Y:S01]  /*6c50*/  FMUL R8, R24.reuse, R12 ;  /* 0x0000000c18087220 */ /* 0x040fe20000400000 */
[----:B------:R-:W-:Y:S01]  /*6c60*/  SHF.L.U32 R2, R37, 0x10, RZ ;  /* 0x0000001025027819 */ /* 0x000fe200000006ff */
[----:B------:R-:W-:Y:S01]  /*6c70*/  FMUL R9, R24, R13 ;  /* 0x0000000d18097220 */ /* 0x000fe20000400000 */
[----:B------:R-:W-:Y:S01]  /*6c80*/  F2FP.BF16.F32.PACK_AB R34, R5, R4 ;  /* 0x000000040522723e */ /* 0x000fe200000010ff */
[C---:B------:R-:W-:Y:S01]  /*6c90*/  FFMA R11, R26.reuse, R3, R11 ;  /* 0x000000031a0b7223 */ /* 0x040fe2000000000b */
[----:B------:R-:W-:Y:S01]  /*6ca0*/  MOV R5, UR46 ;  /* 0x0000002e00057c02 */ /* 0x000fe20008000f00 */
[C---:B------:R-:W-:Y:S01]  /*6cb0*/  FFMA R8, R26.reuse, R7, R8 ;  /* 0x000000071a087223 */ /* 0x040fe20000000008 */
[----:B------:R-:W-:Y:S01]  /*6cc0*/  SHF.L.U32 R3, R39, 0x10, RZ ;  /* 0x0000001027037819 */ /* 0x000fe200000006ff */
[----:B------:R-:W-:Y:S01]  /*6cd0*/  FFMA R9, R26, R0, R9 ;  /* 0x000000001a097223 */ /* 0x000fe20000000009 */
[----:B------:R-:W-:Y:S01]  /*6ce0*/  LOP3.LUT R0, R37, 0xffff0000, RZ, 0xc0, !PT ;  /* 0xffff000025007812 */ /* 0x000fe200078ec0ff */
[C---:B------:R-:W-:Y:S01]  /*6cf0*/  FMUL R10, R24.reuse, R14 ;  /* 0x0000000e180a7220 */ /* 0x040fe20000400000 */
[----:B------:R-:W-:Y:S01]  /*6d00*/  LOP3.LUT R4, R39, 0xffff0000, RZ, 0xc0, !PT ;  /* 0xffff000027047812 */ /* 0x000fe200078ec0ff */
[C---:B------:R-:W-:Y:S01]  /*6d10*/  FMUL R15, R24.reuse, R15 ;  /* 0x0000000f180f7220 */ /* 0x040fe20000400000 */
[----:B------:R-:W-:Y:S01]  /*6d20*/  FMUL R12, R24, R16 ;  /* 0x00000010180c7220 */ /* 0x000fe20000400000 */
[----:B------:R-:W-:Y:S01]  /*6d30*/  FFMA R10, R26, R2, R10 ;  /* 0x000000021a0a7223 */ /* 0x000fe2000000000a */
[----:B------:R-:W-:Y:S01]  /*6d40*/  LOP3.LUT R2, R38, 0xffff0000, RZ, 0xc0, !PT ;  /* 0xffff000026027812 */ /* 0x000fe200078ec0ff */
[----:B------:R-:W-:Y:S01]  /*6d50*/  FFMA R15, R26, R0, R15 ;  /* 0x000000001a0f7223 */ /* 0x000fe2000000000f */
[----:B------:R-:W-:Y:S01]  /*6d60*/  SHF.L.U32 R0, R38, 0x10, RZ ;  /* 0x0000001026007819 */ /* 0x000fe200000006ff */
[C---:B------:R-:W-:Y:S01]  /*6d70*/  FMUL R13, R24.reuse, R17 ;  /* 0x00000011180d7220 */ /* 0x040fe20000400000 */
[C---:B------:R-:W-:Y:S01]  /*6d80*/  FMUL R14, R24.reuse, R18 ;  /* 0x00000012180e7220 */ /* 0x040fe20000400000 */
[----:B------:R-:W-:Y:S01]  /*6d90*/  FMUL R19, R24, R19 ;  /* 0x0000001318137220 */ /* 0x000fe20000400000 */
[----:B------:R-:W-:Y:S01]  /*6da0*/  LEA R5, R5, R48, 0xb ;  /* 0x0000003005057211 */ /* 0x000fe200078e58ff */
[C---:B------:R-:W-:Y:S01]  /*6db0*/  FFMA R12, R26.reuse, R0, R12 ;  /* 0x000000001a0c7223 */ /* 0x040fe2000000000c */
[C---:B------:R-:W-:Y:S01]  /*6dc0*/  FFMA R13, R26.reuse, R2, R13 ;  /* 0x000000021a0d7223 */ /* 0x040fe2000000000d */
[C---:B------:R-:W-:Y:S01]  /*6dd0*/  FFMA R14, R26.reuse, R3, R14 ;  /* 0x000000031a0e7223 */ /* 0x040fe2000000000e */
[----:B------:R-:W-:Y:S01]  /*6de0*/  FFMA R19, R26, R4, R19 ;  /* 0x000000041a137223 */ /* 0x000fe20000000013 */
[----:B------:R-:W-:Y:S02]  /*6df0*/  F2FP.BF16.F32.PACK_AB R35, R11, R6 ;  /* 0x000000060b23723e */ /* 0x000fe400000010ff */
[----:B------:R-:W-:Y:S02]  /*6e00*/  LEA R5, R5, UR44, 0x1 ;  /* 0x0000002c05057c11 */ /* 0x000fe4000f8e08ff */
[----:B------:R-:W-:Y:S02]  /*6e10*/  F2FP.BF16.F32.PACK_AB R8, R9, R8 ;  /* 0x000000080908723e */ /* 0x000fe400000010ff */
[----:B------:R-:W-:Y:S01]  /*6e20*/  F2FP.BF16.F32.PACK_AB R9, R15, R10 ;  /* 0x0000000a0f09723e */ /* 0x000fe200000010ff */
[----:B------:R1:W-:Y:S01]  /*6e30*/  STSM.16.M88.4 [R5+0x200], R32 ;  /* 0x0002002005007844 */ /* 0x0003e20000000200 */
[----:B------:R-:W-:Y:S02]  /*6e40*/  F2FP.BF16.F32.PACK_AB R10, R13, R12 ;  /* 0x0000000c0d0a723e */ /* 0x000fe400000010ff */
[----:B------:R-:W-:Y:S02]  /*6e50*/  F2FP.BF16.F32.PACK_AB R11, R19, R14 ;  /* 0x0000000e130b723e */ /* 0x000fe400000010ff */
[----:B------:R-:W-:Y:S05]  /*6e60*/  IADD3 R0, PT, PT, R63, 0x200, R5 ;  /* 0x000002003f007810 */ /* 0x000fea0007ffe005 */
[----:B------:R1:W-:Y:S01]  /*6e70*/  STSM.16.M88.4 [R0], R8 ;  /* 0x0000000800007844 */ /* 0x0003e20000000200 */
[----:B------:R-:W-:Y:S01]  /*6e80*/  @!PT LDS RZ, [RZ] ;  /* 0x00000000fffff984 */ /* 0x000fe20000000800 */
[----:B------:R-:W-:Y:S01]  /*6e90*/  @!PT LDS RZ, [RZ] ;  /* 0x00000000fffff984 */ /* 0x000fe20000000800 */
[----:B------:R-:W-:Y:S01]  /*6ea0*/  @!PT LDS RZ, [RZ] ;  /* 0x00000000fffff984 */ /* 0x000fe20000000800 */
[----:B------:R-:W-:Y:S01]  /*6eb0*/  @!PT LDS RZ, [RZ] ;  /* 0x00000000fffff984 */ /* 0x000fe20000000800 */
[----:B------:R2:W-:Y:S07]  /*6ec0*/  MEMBAR.ALL.CTA ;  /* 0x0000000000007992 */ /* 0x0005ee0000008000 */
[----:B--2---:R-:W2:Y:S02]  /*6ed0*/  FENCE.VIEW.ASYNC.S ;  /* 0x00000000000073c6 */ /* 0x004ea40000000000 */
[----:B--2---:R-:W-:Y:S06]  /*6ee0*/  BAR.SYNC.DEFER_BLOCKING 0x1, 0x80 ;  /* 0x0042000000007b1d */ /* 0x004fec0000010000 */
[----:B------:R-:W-:Y:S05]  /*6ef0*/  @P0 BRA `(.L_x_112) ;  /* 0x0000000000200947 */ /* 0x000fea0003800000 */
[----:B------:R-:W2:Y:S01]  /*6f00*/  LDCU.64 UR6, c[0x0][0x348] ;  /* 0x00006900ff0677ac */ /* 0x000ea20008000a00 */
[----:B------:R-:W-:Y:S01]  /*6f10*/  ULEA UR5, UR46, UR44, 0xc ;  /* 0x0000002c2e057291 */ /* 0x000fe2000f8e60ff */
[----:B------:R-:W-:Y:S03]  /*6f20*/  UMOV UR51, UR36 ;  /* 0x0000002400337c82 */ /* 0x000fe60008000000 */
[----:B------:R-:W-:Y:S02]  /*6f30*/  UIADD3 UR48, UPT, UPT, UR5, 0x200, URZ ;  /* 0x0000020005307890 */ /* 0x000fe4000fffe0ff */
[----:B--2---:R-:W-:Y:S04]  /*6f40*/  UIADD3 UR4, UP0, UPT, UR6, 0x680, URZ ;  /* 0x0000068006047890 */ /* 0x004fe8000ff1e0ff */
[----:B------:R-:W-:Y:S09]  /*6f50*/  UIADD3.X UR5, UPT, UPT, URZ, UR7, URZ, UP0, !UPT ;  /* 0x00000007ff057290 */ /* 0x000ff200087fe4ff */
[----:B------:R2:W-:Y:S02]  /*6f60*/  UTMASTG.3D [UR48], [UR4] ;  /* 0x00000030040073b5 */ /* 0x0005e40008010000 */
[----:B--2---:R0:W-:Y:S02]  /*6f70*/  UTMACMDFLUSH ;  /* 0x00000000000079b7 */ /* 0x0041e40000000000 */
.L_x_112:
[----:B------:R-:W-:Y:S05]  /*6f80*/  BSYNC.RECONVERGENT B0 ;  /* 0x0000000000007941 */ /* 0x000fea0003800200 */
.L_x_111:
[----:B------:R-:W-:Y:S01]  /*6f90*/  UIADD3 UR47, UPT, UPT, UR46, 0x1, URZ ;  /* 0x000000012e2f7890 */ /* 0x000fe2000fffe0ff */
[----:B------:R-:W-:Y:S03]  /*6fa0*/  BSSY.RECONVERGENT B0, `(.L_x_113) ;  /* 0x0000005000007945 */ /* 0x000fe60003800200 */
[----:B------:R-:W-:Y:S04]  /*6fb0*/  UISETP.NE.AND UP0, UPT, UR47, 0x3, UPT ;  /* 0x000000032f00788c */ /* 0x000fe8000bf05270 */
[----:B------:R-:W-:Y:S01]  /*6fc0*/  USEL UR45, UR47, URZ, UP0 ;  /* 0x000000ff2f2d7287 */ /* 0x000fe20008000000 */
[----:B------:R-:W-:Y:S11]  /*6fd0*/  @P0 BRA `(.L_x_114) ;  /* 0x0000000000040947 */ /* 0x000ff60003800000 */
[----:B------:R-:W-:Y:S04]  /*6fe0*/  DEPBAR.LE SB0, 0x1 ;  /* 0x000080400000791a */ /* 0x000fe80000000000 */
.L_x_114:
[----:B------:R-:W-:Y:S05]  /*6ff0*/  BSYNC.RECONVERGENT B0 ;  /* 0x0000000000007941 */ /* 0x000fea0003800200 */
.L_x_113:
[----:B------:R-:W-:Y:S01]  /*7000*/  BAR.SYNC.DEFER_BLOCKING 0x1, 0x80 ;  /* 0x0042000000007b1d */ /* 0x000fe20000010000 */
[----:B------:R-:W-:Y:S01]  /*7010*/  ISETP.NE.AND P1, PT, R62, RZ, PT ;  /* 0x000000ff3e00720c */ /* 0x000fe20003f25270 */
[----:B------:R-:W-:Y:S01]  /*7020*/  UISETP.NE.AND UP0, UPT, UR53, URZ, UPT ;  /* 0x000000ff3500728c */ /* 0x000fe2000bf05270 */
[----:B------:R-:W-:Y:S11]  /*7030*/  LEA R2, R65, UR44, 0x3 ;  /* 0x0000002c41027c11 */ /* 0x000ff6000f8e18ff */
[----:B------:R-:W-:Y:S01]  /*7040*/  @P1 SHF.L.U32 R3, R64, 0x1f, RZ ;  /* 0x0000001f40031819 */ /* 0x000fe200000006ff */
[----:B------:R-:W-:Y:S06]  /*7050*/  BRA.U !UP0, `(.L_x_115) ;  /* 0x0000000108247547 */ /* 0x000fec000b800000 */
[----:B------:R-:W-:Y:S01]  /*7060*/  IMAD.U32 R4, RZ, RZ, UR52 ;  /* 0x00000034ff047e24 */ /* 0x000fe2000f8e00ff */
[----:B-1----:R-:W-:Y:S01]  /*7070*/  MOV R0, UR54 ;  /* 0x0000003600007c02 */ /* 0x002fe20008000f00 */
[----:B------:R-:W-:Y:S03]  /*7080*/  UIADD3 UR4, UPT, UPT, UR52, 0x1, URZ ;  /* 0x0000000134047890 */ /* 0x000fe6000fffe0ff */
[----:B------:R-:W-:Y:S01]  /*7090*/  @P1 LEA R4, R4, UR44, 0x3 ;  /* 0x0000002c04041c11 */ /* 0x000fe2000f8e18ff */
[----:B------:R-:W-:Y:S04]  /*70a0*/  UISETP.NE.AND UP0, UPT, UR4, 0x3, UPT ;  /* 0x000000030400788c */ /* 0x000fe8000bf05270 */
[----:B------:R-:W-:Y:S01]  /*70b0*/  @P1 VIADD R4, R4, 0xe8 ;  /* 0x000000e804041836 */ /* 0x000fe20000000000 */
[----:B------:R-:W-:Y:S04]  /*70c0*/  USEL UR52, UR4, URZ, UP0 ;  /* 0x000000ff04347287 */ /* 0x000fe80008000000 */
[----:B------:R-:W-:Y:S04]  /*70d0*/  @P1 PRMT R0, R0, 0x654, R4 ;  /* 0x0000065400001816 */ /* 0x000fe80000000004 */
[----:B------:R2:W-:Y:S04]  /*70e0*/  @P1 SYNCS.ARRIVE.TRANS64.RED.A1T0 RZ, [R0+URZ], RZ ;  /* 0x000000ff00ff19a7 */ /* 0x0005e800081004ff */
.L_x_115:
[----:B------:R-:W3:Y:S01]  /*70f0*/  @P1 SYNCS.PHASECHK.TRANS64.TRYWAIT P0, [R2+URZ+0xd0], R3 ;  /* 0x0000d003020015a7 */ /* 0x000ee200080011ff */
[----:B------:R-:W-:Y:S01]  /*7100*/  BSSY B1, `(.L_x_116) ;  /* 0x0000013000017945 */ /* 0x000fe20003800000 */
[----:B---3--:R-:W-:Y:S03]  /*7110*/  @P1 SEL R66, RZ, 0x1, !P0 ;  /* 0x00000001ff421807 */ /* 0x008fe60004000000 */
[----:B------:R-:W-:Y:S05]  /*7120*/  @!P1 BRA `(.L_x_117) ;  /* 0x0000000000409947 */ /* 0x000fea0003800000 */
[----:B------:R-:W-:Y:S01]  /*7130*/  ISETP.NE.AND P1, PT, R67, RZ, PT ;  /* 0x000000ff4300720c */ /* 0x000fe20003f25270 */
[----:B------:R-:W-:Y:S01]  /*7140*/  BSSY B0, `(.L_x_118) ;  /* 0x0000009000007945 */ /* 0x000fe20003800000 */
[----:B------:R-:W-:Y:S11]  /*7150*/  ISETP.NE.AND P0, PT, R66, RZ, PT ;  /* 0x000000ff4200720c */ /* 0x000ff60003f05270 */
[----:B------:R-:W-:Y:S05]  /*7160*/  @P1 IMAD R3, R65, 0x800, R48 ;  /* 0x0000080041031824 */ /* 0x000fea00078e0230 */
[----:B------:R-:W-:Y:S05]  /*7170*/  @P1 LEA R3, R3, UR44, 0x1 ;  /* 0x0000002c03031c11 */ /* 0x000fea000f8e08ff */
[----:B-12---:R-:W-:Y:S01]  /*7180*/  @P1 IMAD.IADD R0, R63, 0x1, R3 ;  /* 0x000000013f001824 */ /* 0x006fe200078e0203 */
[----:B------:R-:W-:Y:S06]  /*7190*/  @P0 BRA `(.L_x_119) ;  /* 0x00000000000c0947 */ /* 0x000fec0003800000 */
[----:B------:R-:W-:Y:S04]  /*71a0*/  SHF.L.U32 R64, R64, 0x1f, RZ ;  /* 0x0000001f40407819 */ /* 0x000fe800000006ff */
[----:B------:R-:W1:Y:S02]  /*71b0*/  SYNCS.PHASECHK.TRANS64.TRYWAIT P0, [R2+URZ+0xd0], R64 ;  /* 0x0000d040020075a7 */ /* 0x000e6400080011ff */
[----:B-1----:R-:W-:Y:S05]  /*71c0*/  @!P0 BRA `(.L_x_120) ;  /* 0x00000018002c8947 */ /* 0x002fea0003800000 */
.L_x_119:
[----:B------:R-:W-:Y:S05]  /*71d0*/  BSYNC B0 ;  /* 0x0000000000007941 */ /* 0x000fea0003800000 */
.L_x_118:
[----:B------:R-:W-:Y:S11]  /*71e0*/  ISETP.NE.AND P0, PT, R67, RZ, PT ;  /* 0x000000ff4300720c */ /* 0x000ff60003f05270 */
[----:B------:R-:W-:Y:S02]  /*71f0*/  @!UPT UIADD3 URZ, UPT, UPT, URZ, URZ, URZ ;  /* 0x000000fffffff290 */ /* 0x000fe4000fffe0ff */
[----:B------:R-:W-:Y:S05]  /*7200*/  @P0 WARPSYNC.ALL ;  /* 0x0000000000000948 */ /* 0x000fea0003800000 */
[----:B------:R3:W4:Y:S04]  /*7210*/  @P0 LDSM.16.M88.4 R28, [R3+0x200] ;  /* 0x00020000031c083b */ /* 0x0007280000000200 */
[----:B------:R3:W2:Y:S02]  /*7220*/  @P0 LDSM.16.M88.4 R36, [R0+0x200] ;  /* 0x000200000024083b */ /* 0x0006a40000000200 */
.L_x_117:
[----:B------:R-:W-:Y:S05]  /*7230*/  BSYNC B1 ;  /* 0x0000000000017941 */ /* 0x000fea0003800000 */
.L_x_116:
[----:B-123--:R-:W-:Y:S05]  /*7240*/  VIADD R0, R25, 0x20 ;  /* 0x0000002019007836 */ /* 0x00efea0000000000 */
[----:B------:R-:W-:Y:S04]  /*7250*/  SHF.R.U32.HI R0, RZ, 0x15, R0 ;  /* 0x00000015ff007819 */ /* 0x000fe80000011600 */
[----:B------:R-:W-:Y:S11]  /*7260*/  LOP3.LUT P0, RZ, R0, 0x3, R50, 0x48, !PT ;  /* 0x0000000300ff7812 */ /* 0x000ff60007804832 */
[----:B------:R-:W-:Y:S02]  /*7270*/  @!UPT UIADD3 URZ, UPT, UPT, URZ, URZ, URZ ;  /* 0x000000fffffff290 */ /* 0x000fe4000fffe0ff */
[----:B------:R-:W-:Y:S05]  /*7280*/  @!P0 BRA `(.L_x_121) ;  /* 0x0000000000408947 */ /* 0x000fea0003800000 */
[----:B------:R-:W1:Y:S01]  /*7290*/  LDCU.64 UR8, c[0x4][0x70] ;  /* 0x01000e00ff0877ac */ /* 0x000e620008000a00 */
[----:B------:R-:W-:Y:S01]  /*72a0*/  MOV R3, 0x0 ;  /* 0x0000000000037802 */ /* 0x000fe20000000f00 */
[----:B------:R-:W-:Y:S02]  /*72b0*/  HFMA2 R12, -RZ, RZ, 0, 5.9604644775390625e-08 ;  /* 0x00000001ff0c7431 */ /* 0x000fe400000001ff */
[----:B------:R-:W-:Y:S02]  /*72c0*/  IMAD.MOV.U32 R8, RZ, RZ, 0x192 ;  /* 0x00000192ff087424 */ /* 0x000fe400078e00ff */
[----:B------:R-:W-:Y:S01]  /*72d0*/  IMAD.MOV.U32 R13, RZ, RZ, RZ ;  /* 0x000000ffff0d7224 */ /* 0x000fe200078e00ff */
[----:B------:R-:W2:Y:S01]  /*72e0*/  LDCU.64 UR6, c[0x4][0x78] ;  /* 0x01000f00ff0677ac */ /* 0x000ea20008000a00 */
[----:B------:R-:W3:Y:S01]  /*72f0*/  LDC.64 R2, c[0x4][R3] ;  /* 0x0100000003027b82 */ /* 0x000ee20000000a00 */
[----:B------:R-:W5:Y:S01]  /*7300*/  LDCU.64 UR4, c[0x4][0x10] ;  /* 0x01000200ff0477ac */ /* 0x000f620008000a00 */
[----:B-1----:R-:W-:Y:S01]  /*7310*/  MOV R5, UR9 ;  /* 0x0000000900057c02 */ /* 0x002fe20008000f00 */
[----:B------:R-:W-:Y:S01]  /*7320*/  IMAD.U32 R4, RZ, RZ, UR8 ;  /* 0x00000008ff047e24 */ /* 0x000fe2000f8e00ff */
[----:B--2---:R-:W-:Y:S01]  /*7330*/  MOV R7, UR7 ;  /* 0x0000000700077c02 */ /* 0x004fe20008000f00 */
[----:B------:R-:W-:Y:S01]  /*7340*/  IMAD.U32 R6, RZ, RZ, UR6 ;  /* 0x00000006ff067e24 */ /* 0x000fe2000f8e00ff */
[----:B-----5:R-:W-:Y:S01]  /*7350*/  MOV R11, UR5 ;  /* 0x00000005000b7c02 */ /* 0x020fe20008000f00 */
[----:B------:R-:W-:Y:S02]  /*7360*/  IMAD.U32 R10, RZ, RZ, UR4 ;  /* 0x00000004ff0a7e24 */ /* 0x000fe4000f8e00ff */
[----:B------:R-:W-:Y:S07]  /*7370*/  LEPC R20, `(.L_x_121) ;  /* 0x000000001014794e */ /* 0x000fee0000000000 */
[----:B---34-:R-:W-:Y:S05]  /*7380*/  CALL.ABS.NOINC R2 ;  /* 0x0000000002007343 */ /* 0x018fea0003c00000 */
.L_x_121:
[----:B------:R-:W-:Y:S01]  /*7390*/  ISETP.NE.AND P0, PT, R58, RZ, PT ;  /* 0x000000ff3a00720c */ /* 0x000fe20003f05270 */
[----:B------:R-:W-:Y:S05]  /*73a0*/  WARPSYNC.ALL ;  /* 0x0000000000007948 */ /* 0x000fea0003800000 */
[----:B------:R-:W-:Y:S01]  /*73b0*/  R2UR UR4, R25 ;  /* 0x00000000190472ca */ /* 0x000fe200000e0000 */
[----:B------:R-:W-:Y:S01]  /*73c0*/  BSSY.RECONVERGENT B0, `(.L_x_122) ;  /* 0x0000057000007945 */ /* 0x000fe20003800200 */
[C---:B----4-:R-:W-:Y:S02]  /*73d0*/  SHF.L.U32 R20, R28.reuse, 0x10, RZ ;  /* 0x000000101c147819 */ /* 0x050fe400000006ff */
[----:B------:R-:W-:Y:S02]  /*73e0*/  LOP3.LUT R21, R28, 0xffff0000, RZ, 0xc0, !PT ;  /* 0xffff00001c157812 */ /* 0x000fe400078ec0ff */
[----:B------:R-:W-:Y:S02]  /*73f0*/  SHF.L.U32 R25, R29, 0x10, RZ ;  /* 0x000000101d197819 */ /* 0x000fe400000006ff */
[----:B------:R-:W-:Y:S02]  /*7400*/  SHF.L.U32 R28, R30, 0x10, RZ ;  /* 0x000000101e1c7819 */ /* 0x000fe400000006ff */
[C---:B------:R-:W-:Y:S02]  /*7410*/  SHF.L.U32 R32, R36.reuse, 0x10, RZ ;  /* 0x0000001024207819 */ /* 0x040fe400000006ff */
[----:B------:R-:W-:Y:S01]  /*7420*/  LOP3.LUT R33, R36, 0xffff0000, RZ, 0xc0, !PT ;  /* 0xffff000024217812 */ /* 0x000fe200078ec0ff */
[----:B------:R-:W1:Y:S01]  /*7430*/  LDTM.16dp256bit.x4 R4, tmem[UR4+0x20] ;  /* 0x00002004000479ee */ /* 0x000e620008120000 */
[----:B------:R-:W-:Y:S01]  /*7440*/  R2UR UR4, R27 ;  /* 0x000000001b0472ca */ /* 0x000fe200000e0000 */
[----:B------:R-:W-:Y:S01]  /*7450*/  NOP ;  /* 0x0000000000007918 */ /* 0x000fe20000000000 */
[----:B------:R-:W-:Y:S02]  /*7460*/  LOP3.LUT R27, R29, 0xffff0000, RZ, 0xc0, !PT ;  /* 0xffff00001d1b7812 */ /* 0x000fe400078ec0ff */
[----:B------:R-:W-:Y:S02]  /*7470*/  LOP3.LUT R29, R30, 0xffff0000, RZ, 0xc0, !PT ;  /* 0xffff00001e1d7812 */ /* 0x000fe400078ec0ff */
[C---:B------:R-:W-:Y:S02]  /*7480*/  SHF.L.U32 R30, R31.reuse, 0x10, RZ ;  /* 0x000000101f1e7819 */ /* 0x040fe400000006ff */
[----:B------:R-:W-:Y:S02]  /*7490*/  LOP3.LUT R31, R31, 0xffff0000, RZ, 0xc0, !PT ;  /* 0xffff00001f1f7812 */ /* 0x000fe400078ec0ff */
[C---:B------:R-:W-:Y:S02]  /*74a0*/  SHF.L.U32 R34, R37.reuse, 0x10, RZ ;  /* 0x0000001025227819 */ /* 0x040fe400000006ff */
[----:B------:R-:W-:Y:S01]  /*74b0*/  LOP3.LUT R35, R37, 0xffff0000, RZ, 0xc0, !PT ;  /* 0xffff000025237812 */ /* 0x000fe200078ec0ff */
[----:B------:R-:W-:Y:S01]  /*74c0*/  UIADD3 UR4, UPT, UPT, UR4, 0x150, URZ ;  /* 0x0000015004047890 */ /* 0x000fe2000fffe0ff */
[C---:B------:R-:W-:Y:S02]  /*74d0*/  SHF.L.U32 R36, R38.reuse, 0x10, RZ ;  /* 0x0000001026247819 */ /* 0x040fe400000006ff */
[----:B------:R-:W-:Y:S01]  /*74e0*/  LOP3.LUT R37, R38, 0xffff0000, RZ, 0xc0, !PT ;  /* 0xffff000026257812 */ /* 0x000fe200078ec0ff */
[----:B------:R-:W-:Y:S01]  /*74f0*/  UPRMT UR4, UR54, 0x654, UR4 ;  /* 0x0000065436047896 */ /* 0x000fe20008000004 */
[C---:B------:R-:W-:Y:S02]  /*7500*/  SHF.L.U32 R38, R39.reuse, 0x10, RZ ;  /* 0x0000001027267819 */ /* 0x040fe400000006ff */
[----:B------:R-:W-:Y:S01]  /*7510*/  LOP3.LUT R39, R39, 0xffff0000, RZ, 0xc0, !PT ;  /* 0xffff000027277812 */ /* 0x000fe200078ec0ff */
[C---:B-1----:R-:W-:Y:S01]  /*7520*/  FMUL R4, R24.reuse, R4 ;  /* 0x0000000418047220 */ /* 0x042fe20000400000 */
[C---:B------:R-:W-:Y:S01]  /*7530*/  FMUL R5, R24.reuse, R5 ;  /* 0x0000000518057220 */ /* 0x040fe20000400000 */
[----:B------:R-:W-:Y:S03]  /*7540*/  FMUL R6, R24, R6 ;  /* 0x0000000618067220 */ /* 0x000fe60000400000 */
[----:B------:R-:W-:Y:S01]  /*7550*/  SYNCS.ARRIVE.TRANS64.RED.A1T0 RZ, [UR4], RZ ;  /* 0x000000ffffff79a7 */ /* 0x000fe20008100404 */
[C---:B------:R-:W-:Y:S01]  /*7560*/  FFMA R4, R26.reuse, R20, R4 ;  /* 0x000000141a047223 */ /* 0x040fe20000000004 */
[C---:B------:R-:W-:Y:S01]  /*7570*/  FFMA R5, R26.reuse, R21, R5 ;  /* 0x000000151a057223 */ /* 0x040fe20000000005 */
[----:B------:R-:W-:Y:S01]  /*7580*/  FFMA R6, R26, R25, R6 ;  /* 0x000000191a067223 */ /* 0x000fe20000000006 */
[C---:B------:R-:W-:Y:S01]  /*7590*/  FMUL R7, R24.reuse, R7 ;  /* 0x0000000718077220 */ /* 0x040fe20000400000 */
[C---:B------:R-:W-:Y:S01]  /*75a0*/  FMUL R8, R24.reuse, R8 ;  /* 0x0000000818087220 */ /* 0x040fe20000400000 */
[----:B------:R-:W-:Y:S01]  /*75b0*/  FMUL R9, R24, R9 ;  /* 0x0000000918097220 */ /* 0x000fe20000400000 */
[----:B------:R-:W-:Y:S01]  /*75c0*/  F2FP.BF16.F32.PACK_AB R4, R5, R4 ;  /* 0x000000040504723e */ /* 0x000fe200000010ff */
[C---:B------:R-:W-:Y:S01]  /*75d0*/  FFMA R7, R26.reuse, R27, R7 ;  /* 0x0000001b1a077223 */ /* 0x040fe20000000007 */
[C---:B------:R-:W-:Y:S01]  /*75e0*/  FFMA R8, R26.reuse, R28, R8 ;  /* 0x0000001c1a087223 */ /* 0x040fe20000000008 */
[----:B------:R-:W-:Y:S01]  /*75f0*/  FFMA R9, R26, R29, R9 ;  /* 0x0000001d1a097223 */ /* 0x000fe20000000009 */
[C---:B------:R-:W-:Y:S01]  /*7600*/  FMUL R10, R24.reuse, R10 ;  /* 0x0000000a180a7220 */ /* 0x040fe20000400000 */
[C---:B------:R-:W-:Y:S01]  /*7610*/  FMUL R11, R24.reuse, R11 ;  /* 0x0000000b180b7220 */ /* 0x040fe20000400000 */
[----:B------:R-:W-:Y:S01]  /*7620*/  F2FP.BF16.F32.PACK_AB R5, R7, R6 ;  /* 0x000000060705723e */ /* 0x000fe200000010ff */
[C---:B------:R-:W-:Y:S01]  /*7630*/  FMUL R0, R24.reuse, R12 ;  /* 0x0000000c18007220 */ /* 0x040fe20000400000 */
[----:B------:R-:W-:Y:S01]  /*7640*/  FMUL R2, R24, R13 ;  /* 0x0000000d18027220 */ /* 0x000fe20000400000 */
[----:B------:R-:W-:Y:S01]  /*7650*/  FFMA R10, R26, R30, R10 ;  /* 0x0000001e1a0a7223 */ /* 0x000fe2000000000a */
[----:B------:R-:W-:Y:S01]  /*7660*/  FMUL R3, R24, R14 ;  /* 0x0000000e18037220 */ /* 0x000fe20000400000 */
[----:B------:R-:W-:Y:S01]  /*7670*/  F2FP.BF16.F32.PACK_AB R6, R9, R8 ;  /* 0x000000080906723e */ /* 0x000fe200000010ff */
[----:B------:R-:W-:Y:S01]  /*7680*/  FFMA R11, R26, R31, R11 ;  /* 0x0000001f1a0b7223 */ /* 0x000fe2000000000b */
[C---:B------:R-:W-:Y:S01]  /*7690*/  FMUL R15, R24.reuse, R15 ;  /* 0x0000000f180f7220 */ /* 0x040fe20000400000 */
[----:B------:R-:W-:Y:S01]  /*76a0*/  FMUL R12, R24, R16 ;  /* 0x00000010180c7220 */ /* 0x000fe20000400000 */
[----:B------:R-:W-:Y:S01]  /*76b0*/  FFMA R0, R26, R32, R0 ;  /* 0x000000201a007223 */ /* 0x000fe20000000000 */
[----:B------:R-:W-:Y:S01]  /*76c0*/  MOV R8, UR45 ;  /* 0x0000002d00087c02 */ /* 0x000fe20008000f00 */
[----:B------:R-:W-:Y:S01]  /*76d0*/  FMUL R13, R24, R17 ;  /* 0x00000011180d7220 */ /* 0x000fe20000400000 */
[----:B------:R-:W-:Y:S01]  /*76e0*/  FFMA R2, R26, R33, R2 ;  /* 0x000000211a027223 */ /* 0x000fe20000000002 */
[----:B------:R-:W-:Y:S01]  /*76f0*/  FMUL R14, R24, R18 ;  /* 0x00000012180e7220 */ /* 0x000fe20000400000 */
[C---:B------:R-:W-:Y:S01]  /*7700*/  FFMA R3, R26.reuse, R34, R3 ;  /* 0x000000221a037223 */ /* 0x040fe20000000003 */
[----:B------:R-:W-:Y:S01]  /*7710*/  FFMA R15, R26, R35, R15 ;  /* 0x000000231a0f7223 */ /* 0x000fe2000000000f */
[----:B------:R-:W-:Y:S01]  /*7720*/  FMUL R19, R24, R19 ;  /* 0x0000001318137220 */ /* 0x000fe20000400000 */
[----:B------:R-:W-:Y:S01]  /*7730*/  FFMA R12, R26, R36, R12 ;  /* 0x000000241a0c7223 */ /* 0x000fe2000000000c */
[----:B------:R-:W-:Y:S01]  /*7740*/  LEA R8, R8, R48, 0xb ;  /* 0x0000003008087211 */ /* 0x000fe200078e58ff */
        /* <DEDUP_REMOVED lines=21> */
[----:B------:R-:W-:Y:S02]  /*78a0*/  ULEA UR5, UR45, UR44, 0xc ;  /* 0x0000002c2d057291 */ /* 0x000fe4000f8e60ff */
[----:B------:R-:W-:Y:S02]  /*78b0*/  UIADD3 UR9, UPT, UPT, UR49, 0x20, URZ ;  /* 0x0000002031097890 */ /* 0x000fe4000fffe0ff */
[----:B------:R-:W-:Y:S01]  /*78c0*/  UIADD3 UR8, UPT, UPT, UR5, 0x200, URZ ;  /* 0x0000020005087890 */ /* 0x000fe2000fffe0ff */
[----:B------:R-:W-:Y:S01]  /*78d0*/  UMOV UR10, UR50 ;  /* 0x00000032000a7c82 */ /* 0x000fe20008000000 */
[----:B------:R-:W-:Y:S01]  /*78e0*/  UMOV UR11, UR36 ;  /* 0x00000024000b7c82 */ /* 0x000fe20008000000 */
[----:B--2---:R-:W-:Y:S04]  /*78f0*/  UIADD3 UR4, UP0, UPT, UR6, 0x680, URZ ;  /* 0x0000068006047890 */ /* 0x004fe8000ff1e0ff */
[----:B------:R-:W-:Y:S09]  /*7900*/  UIADD3.X UR5, UPT, UPT, URZ, UR7, URZ, UP0, !UPT ;  /* 0x00000007ff057290 */ /* 0x000ff200087fe4ff */
[----:B------:R2:W-:Y:S02]  /*7910*/  UTMASTG.3D [UR8], [UR4] ;  /* 0x00000008040073b5 */ /* 0x0005e40008010000 */
[----:B--2---:R0:W-:Y:S02]  /*7920*/  UTMACMDFLUSH ;  /* 0x00000000000079b7 */ /* 0x0041e40000000000 */
.L_x_123:
[----:B------:R-:W-:Y:S05]  /*7930*/  BSYNC.RECONVERGENT B0 ;  /* 0x0000000000007941 */ /* 0x000fea0003800200 */
.L_x_122:
[----:B------:R-:W-:Y:S01]  /*7940*/  UIADD3 UR4, UPT, UPT, UR45, 0x1, URZ ;  /* 0x000000012d047890 */ /* 0x000fe2000fffe0ff */
[----:B------:R-:W-:Y:S03]  /*7950*/  BSSY.RECONVERGENT B0, `(.L_x_124) ;  /* 0x0000008000007945 */ /* 0x000fe60003800200 */
[----:B------:R-:W-:Y:S04]  /*7960*/  UISETP.NE.AND UP0, UPT, UR4, 0x3, UPT ;  /* 0x000000030400788c */ /* 0x000fe8000bf05270 */
[----:B------:R-:W-:Y:S02]  /*7970*/  UISETP.EQ.XOR UP1, UPT, UR47, 0x3, !UP0 ;  /* 0x000000032f00788c */ /* 0x000fe4000c722a70 */
[----:B------:R-:W-:Y:S02]  /*7980*/  USEL UR46, UR4, URZ, UP0 ;  /* 0x000000ff042e7287 */ /* 0x000fe40008000000 */
[----:B------:R-:W-:Y:S04]  /*7990*/  USEL UR5, URZ, 0x1, !UP1 ;  /* 0x00000001ff057887 */ /* 0x000fe8000c800000 */
[----:B------:R-:W-:Y:S01]  /*79a0*/  ULOP3.LUT UR55, UR55, UR5, URZ, 0x3c, !UPT ;  /* 0x0000000537377292 */ /* 0x000fe2000f8e3cff */
[----:B------:R-:W-:Y:S11]  /*79b0*/  @P0 BRA `(.L_x_125) ;  /* 0x0000000000040947 */ /* 0x000ff60003800000 */
[----:B------:R-:W-:Y:S04]  /*79c0*/  DEPBAR.LE SB0, 0x1 ;  /* 0x000080400000791a */ /* 0x000fe80000000000 */
.L_x_125:
[----:B------:R-:W-:Y:S05]  /*79d0*/  BSYNC.RECONVERGENT B0 ;  /* 0x0000000000007941 */ /* 0x000fea0003800200 */
.L_x_124:
[----:B------:R-:W-:Y:S01]  /*79e0*/  BAR.SYNC.DEFER_BLOCKING 0x1, 0x80 ;  /* 0x0042000000007b1d */ /* 0x000fe20000010000 */
[----:B------:R-:W-:Y:S01]  /*79f0*/  UISETP.NE.AND UP0, UPT, UR53, -0x2, UPT ;  /* 0xfffffffe3500788c */ /* 0x000fe2000bf05270 */
[----:B------:R-:W-:Y:S08]  /*7a00*/  IADD3 R22, PT, PT, R22, 0x1, RZ ;  /* 0x0000000116167810 */ /* 0x000ff00007ffe0ff */
[----:B------:R-:W-:Y:S05]  /*7a10*/  BRA.U !UP0, `(.L_x_126) ;  /* 0x0000000108287547 */ /* 0x000fea000b800000 */
[----:B------:R-:W-:Y:S01]  /*7a20*/  ISETP.NE.AND P0, PT, R62, RZ, PT ;  /* 0x000000ff3e00720c */ /* 0x000fe20003f05270 */
[----:B------:R-:W-:Y:S01]  /*7a30*/  IMAD.U32 R2, RZ, RZ, UR52 ;  /* 0x00000034ff027e24 */ /* 0x000fe2000f8e00ff */
[----:B------:R-:W-:Y:S01]  /*7a40*/  UIADD3 UR4, UPT, UPT, UR52, 0x1, URZ ;  /* 0x0000000134047890 */ /* 0x000fe2000fffe0ff */
[----:B------:R-:W-:Y:S03]  /*7a50*/  IMAD.U32 R0, RZ, RZ, UR54 ;  /* 0x00000036ff007e24 */ /* 0x000fe6000f8e00ff */
[----:B------:R-:W-:Y:S04]  /*7a60*/  UISETP.NE.AND UP0, UPT, UR4, 0x3, UPT ;  /* 0x000000030400788c */ /* 0x000fe8000bf05270 */
[----:B------:R-:W-:Y:S03]  /*7a70*/  USEL UR52, UR4, URZ, UP0 ;  /* 0x000000ff04347287 */ /* 0x000fe60008000000 */
[----:B------:R-:W-:Y:S05]  /*7a80*/  @P0 LEA R2, R2, UR44, 0x3 ;  /* 0x0000002c02020c11 */ /* 0x000fea000f8e18ff */
[----:B------:R-:W-:Y:S05]  /*7a90*/  @P0 VIADD R2, R2, 0xe8 ;  /* 0x000000e802020836 */ /* 0x000fea0000000000 */
[----:B------:R-:W-:Y:S04]  /*7aa0*/  @P0 PRMT R0, R0, 0x654, R2 ;  /* 0x0000065400000816 */ /* 0x000fe80000000002 */
[----:B------:R2:W-:Y:S03]  /*7ab0*/  @P0 SYNCS.ARRIVE.TRANS64.RED.A1T0 RZ, [R0+URZ], RZ ;  /* 0x000000ff00ff09a7 */ /* 0x0005e600081004ff */
.L_x_126:
[----:B------:R-:W-:Y:S01]  /*7ac0*/  R2UR UR6, R61 ;  /* 0x000000003d0672ca */ /* 0x000fe200000e0000 */
[----:B------:R-:W-:Y:S01]  /*7ad0*/  UIADD3 UR53, UPT, UPT, UR53, 0x2, URZ ;  /* 0x0000000235357890 */ /* 0x000fe2000fffe0ff */
[----:B------:R-:W-:Y:S02]  /*7ae0*/  R2UR UR5, R51 ;  /* 0x00000000330572ca */ /* 0x000fe400000e0000 */
[----:B------:R-:W-:Y:S02]  /*7af0*/  R2UR UR4, R52 ;  /* 0x00000000340472ca */ /* 0x000fe400000e0000 */
[----:B------:R-:W-:Y:S02]  /*7b00*/  R2UR UR36, R59 ;  /* 0x000000003b2472ca */ /* 0x000fe400000e0000 */
[----:B------:R-:W-:Y:S02]  /*7b10*/  ISETP.NE.AND P0, PT, R54, 0x2, PT ;  /* 0x000000023600780c */ /* 0x000fe40003f05270 */
[----:B------:R-:W-:Y:S02]  /*7b20*/  ISETP.NE.AND P1, PT, R22, 0x4, PT ;  /* 0x000000041600780c */ /* 0x000fe40003f25270 */
[----:B------:R-:W-:Y:S01]  /*7b30*/  SEL R2, RZ, 0x1, P0 ;  /* 0x00000001ff027807 */ /* 0x000fe20000000000 */
[----:B------:R-:W-:Y:S01]  /*7b40*/  UISETP.NE.AND UP0, UPT, UR6, URZ, UPT ;  /* 0x000000ff0600728c */ /* 0x000fe2000bf05270 */
[----:B--2---:R-:W-:Y:S01]  /*7b50*/  SEL R0, RZ, 0x1, P1 ;  /* 0x00000001ff007807 */ /* 0x004fe20000800000 */
[----:B------:R-:W-:Y:S01]  /*7b60*/  UIADD3 UR32, UPT, UPT, UR37, UR5, URZ ;  /* 0x0000000525207290 */ /* 0x000fe2000fffe0ff */
[----:B------:R-:W-:Y:S01]  /*7b70*/  LOP3.LUT R55, R55, R2, RZ, 0x3c, !PT ;  /* 0x0000000237377212 */ /* 0x000fe200078e3cff */
[----:B------:R-:W-:Y:S01]  /*7b80*/  UIADD3 UR29, UPT, UPT, UR38, UR4, URZ ;  /* 0x00000004261d7290 */ /* 0x000fe2000fffe0ff */
[----:B------:R-:W-:Y:S02]  /*7b90*/  LOP3.LUT R56, R56, R0, RZ, 0x3c, !PT ;  /* 0x0000000038387212 */ /* 0x000fe400078e3cff */
[----:B------:R-:W-:Y:S02]  /*7ba0*/  SEL R54, R54, RZ, P0 ;  /* 0x000000ff36367207 */ /* 0x000fe40000000000 */
[----:B------:R-:W-:Y:S01]  /*7bb0*/  SEL R22, R22, RZ, P1 ;  /* 0x000000ff16167207 */ /* 0x000fe20000800000 */
[----:B------:R-:W-:Y:S06]  /*7bc0*/  BRA.U UP0, `(.L_x_127) ;  /* 0xffffffdd00787547 */ /* 0x000fec000b83ffff */
[----:B------:R-:W2:Y:S01]  /*7bd0*/  LDCU.64 UR4, c[0x0][0x888] ;  /* 0x00011100ff0477ac */ /* 0x000ea20008000a00 */
[----:B------:R-:W3:Y:S01]  /*7be0*/  LDCU.64 UR6, c[0x0][0x890] ;  /* 0x00011200ff0677ac */ /* 0x000ee20008000a00 */
[----:B--2---:R-:W-:Y:S02]  /*7bf0*/  ISETP.NE.U32.AND P2, PT, RZ, UR4, PT ;  /* 0x00000004ff007c0c */ /* 0x004fe4000bf45070 */
[----:B---3--:R-:W-:Y:S02]  /*7c00*/  ISETP.NE.U32.AND P1, PT, RZ, UR6, PT ;  /* 0x00000006ff007c0c */ /* 0x008fe4000bf25070 */
[----:B------:R-:W-:Y:S02]  /*7c10*/  ISETP.NE.AND.EX P2, PT, RZ, UR5, PT, P2 ;  /* 0x00000005ff007c0c */ /* 0x000fe4000bf45320 */
[----:B------:R-:W-:-:S13]  /*7c20*/  ISETP.NE.AND.EX P0, PT, RZ, UR7, PT, P1 ;  /* 0x00000007ff007c0c */ /* 0x000fda000bf05310 */
[----:B------:R-:W-:Y:S05]  /*7c30*/  @P2 BRA P0, `(.L_x_128) ;  /* 0x00000000003c2947 */ /* 0x000fea0000000000 */
[----:B------:R-:W-:-:S13]  /*7c40*/  ISETP.NE.AND.EX P1, PT, RZ, UR7, PT, P1 ;  /* 0x00000007ff007c0c */ /* 0x000fda000bf25310 */
[----:B------:R-:W-:Y:S05]  /*7c50*/  @P1 BRA `(.L_x_129) ;  /* 0x00000000000c1947 */ /* 0x000fea0003800000 */
[----:B------:R-:W-:-:S13]  /*7c60*/  FSETP.NEU.AND P0, PT, R26, RZ, PT ;  /* 0x000000ff1a00720b */ /* 0x000fda0003f0d000 */
[----:B------:R-:W-:Y:S05]  /*7c70*/  @!P0 EXIT ;  /* 0x000000000000894d */ /* 0x000fea0003800000 */
[----:B------:R-:W-:Y:S05]  /*7c80*/  BRA `(.L_x_128) ;  /* 0x0000000000287947 */ /* 0x000fea0003800000 */
.L_x_129:
[----:B------:R-:W-:Y:S01]  /*7c90*/  ISETP.NE.AND P0, PT, R53, RZ, PT ;  /* 0x000000ff3500720c */ /* 0x000fe20003f05270 */
[----:B------:R-:W-:-:S12]  /*7ca0*/  BSSY.RECONVERGENT B0, `(.L_x_128) ;  /* 0x0000008000007945 */ /* 0x000fd80003800200 */
[----:B------:R-:W-:Y:S05]  /*7cb0*/  @P0 BRA `(.L_x_130) ;  /* 0x0000000000100947 */ /* 0x000fea0003800000 */
[----:B------:R-:W-:-:S04]  /*7cc0*/  ISETP.NE.U32.AND P0, PT, RZ, UR4, PT ;  /* 0x00000004ff007c0c */ /* 0x000fc8000bf05070 */
[----:B------:R-:W-:-:S13]  /*7cd0*/  ISETP.NE.AND.EX P0, PT, RZ, UR5, PT, P0 ;  /* 0x00000005ff007c0c */ /* 0x000fda000bf05300 */
[----:B------:R-:W-:Y:S05]  /*7ce0*/  @!P0 EXIT ;  /* 0x000000000000894d */ /* 0x000fea0003800000 */
[----:B------:R-:W-:Y:S05]  /*7cf0*/  BRA `(.L_x_131) ;  /* 0x0000000000087947 */ /* 0x000fea0003800000 */
.L_x_130:
[----:B------:R-:W-:-:S13]  /*7d00*/  FSETP.NEU.AND P0, PT, R26, RZ, PT ;  /* 0x000000ff1a00720b */ /* 0x000fda0003f0d000 */
[----:B------:R-:W-:Y:S05]  /*7d10*/  @!P0 EXIT ;  /* 0x000000000000894d */ /* 0x000fea0003800000 */
.L_x_131:
[----:B------:R-:W-:Y:S05]  /*7d20*/  BSYNC.RECONVERGENT B0 ;  /* 0x0000000000007941 */ /* 0x000fea0003800200 */
.L_x_128:
[----:B------:R-:W-:Y:S01]  /*7d30*/  ULEA UR6, UR52, UR44, 0x3 ;  /* 0x0000002c34067291 */ /* 0x000fe2000f8e18ff */
[----:B------:R-:W-:-:S04]  /*7d40*/  DEPBAR.LE SB0, 0x0 ;  /* 0x000080000000791a */ /* 0x000fc80000000000 */
[----:B------:R-:W-:-:S04]  /*7d50*/  UIADD3 UR6, UPT, UPT, UR6, 0xe8, URZ ;  /* 0x000000e806067890 */ /* 0x000fc8000fffe0ff */
[----:B------:R-:W-:-:S09]  /*7d60*/  UPRMT UR6, UR54, 0x654, UR6 ;  /* 0x0000065436067896 */ /* 0x000fd20008000006 */
[----:B------:R-:W-:Y:S01]  /*7d70*/  SYNCS.ARRIVE.TRANS64.RED.A1T0 RZ, [UR6], RZ ;  /* 0x000000ffffff79a7 */ /* 0x000fe20008100406 */
[----:B------:R-:W-:Y:S05]  /*7d80*/  EXIT ;  /* 0x000000000000794d */ /* 0x000fea0003800000 */
.L_x_25:
[----:B--2---:R2:W3:Y:S02]  /*7d90*/  SYNCS.PHASECHK.TRANS64.TRYWAIT P0, [R0+URZ+0x180], R2 ;  /* 0x00018002000075a7 */ /* 0x0044e400080011ff */
[----:B---3--:R-:W-:Y:S05]  /*7da0*/  @!P0 NANOSLEEP.SYNCS 0x989680 ;  /* 0x009896800000895d */ /* 0x008fea0003900000 */
[----:B------:R-:W3:Y:S02]  /*7db0*/  @!P0 SYNCS.PHASECHK.TRANS64 P0, [R0+URZ+0x180], R2 ;  /* 0x00018002000085a7 */ /* 0x000ee400080010ff */
[----:B---3--:R-:W-:Y:S05]  /*7dc0*/  @!P0 BRA `(.L_x_25) ;  /* 0xfffffffc00f08947 */ /* 0x008fea000383ffff */
[----:B------:R-:W-:Y:S05]  /*7dd0*/  BRA `(.L_x_132) ;  /* 0xffffff9c00887947 */ /* 0x000fea000383ffff */
.L_x_28:
[----:B-1----:R-:W-:-:S07]  /*7de0*/  MOV R0, UR33 ;  /* 0x0000002100007c02 */ /* 0x002fce0008000f00 */
.L_x_133:
[----:B-1----:R1:W2:Y:S02]  /*7df0*/  SYNCS.PHASECHK.TRANS64.TRYWAIT P0, [R0+URZ+0x68], R3 ;  /* 0x00006803000075a7 */ /* 0x0022a400080011ff */
[----:B--2---:R-:W-:Y:S05]  /*7e00*/  @!P0 NANOSLEEP.SYNCS 0x989680 ;  /* 0x009896800000895d */ /* 0x004fea0003900000 */
[----:B------:R-:W2:Y:S02]  /*7e10*/  @!P0 SYNCS.PHASECHK.TRANS64 P0, [R0+URZ+0x68], R3 ;  /* 0x00006803000085a7 */ /* 0x000ea400080010ff */
[----:B--2---:R-:W-:Y:S05]  /*7e20*/  @!P0 BRA `(.L_x_133) ;  /* 0xfffffffc00f08947 */ /* 0x004fea000383ffff */
[----:B------:R-:W-:Y:S05]  /*7e30*/  BRA `(.L_x_27) ;  /* 0xffffff9c00d47947 */ /* 0x000fea000383ffff */
.L_x_35:
[----:B-1----:R-:W-:-:S07]  /*7e40*/  MOV R0, UR17 ;  /* 0x0000001100007c02 */ /* 0x002fce0008000f00 */
.L_x_134:
[----:B-1----:R1:W2:Y:S02]  /*7e50*/  SYNCS.PHASECHK.TRANS64.TRYWAIT P0, [R0+URZ+0x68], R3 ;  /* 0x00006803000075a7 */ /* 0x0022a400080011ff */
[----:B--2---:R-:W-:Y:S05]  /*7e60*/  @!P0 NANOSLEEP.SYNCS 0x989680 ;  /* 0x009896800000895d */ /* 0x004fea0003900000 */
[----:B------:R-:W2:Y:S02]  /*7e70*/  @!P0 SYNCS.PHASECHK.TRANS64 P0, [R0+URZ+0x68], R3 ;  /* 0x00006803000085a7 */ /* 0x000ea400080010ff */
[----:B--2---:R-:W-:Y:S05]  /*7e80*/  @!P0 BRA `(.L_x_134) ;  /* 0xfffffffc00f08947 */ /* 0x004fea000383ffff */
[----:B------:R-:W-:Y:S05]  /*7e90*/  BRA `(.L_x_34) ;  /* 0xffffffa000a07947 */ /* 0x000fea000383ffff */
.L_x_40:
[----:B-1----:R1:W2:Y:S02]  /*7ea0*/  SYNCS.PHASECHK.TRANS64.TRYWAIT P0, [R3+URZ+0x110], R0 ;  /* 0x00011000030075a7 */ /* 0x0022a400080011ff */
[----:B--2---:R-:W-:Y:S05]  /*7eb0*/  @!P0 NANOSLEEP.SYNCS 0x989680 ;  /* 0x009896800000895d */ /* 0x004fea0003900000 */
[----:B------:R-:W2:Y:S02]  /*7ec0*/  @!P0 SYNCS.PHASECHK.TRANS64 P0, [R3+URZ+0x110], R0 ;  /* 0x00011000030085a7 */ /* 0x000ea400080010ff */
[----:B--2---:R-:W-:Y:S05]  /*7ed0*/  @!P0 BRA `(.L_x_40) ;  /* 0xfffffffc00f08947 */ /* 0x004fea000383ffff */
[----:B------:R-:W-:Y:S05]  /*7ee0*/  BRA `(.L_x_135) ;  /* 0xffffffa400547947 */ /* 0x000fea000383ffff */
.L_x_44:
[----:B------:R-:W-:-:S07]  /*7ef0*/  MOV R0, UR4 ;  /* 0x0000000400007c02 */ /* 0x000fce0008000f00 */
.L_x_136:
[----:B-1----:R1:W2:Y:S02]  /*7f00*/  SYNCS.PHASECHK.TRANS64.TRYWAIT P0, [R0+URZ], R2 ;  /* 0x00000002000075a7 */ /* 0x0022a400080011ff */
[----:B--2---:R-:W-:Y:S05]  /*7f10*/  @!P0 NANOSLEEP.SYNCS 0x989680 ;  /* 0x009896800000895d */ /* 0x004fea0003900000 */
[----:B------:R-:W2:Y:S02]  /*7f20*/  @!P0 SYNCS.PHASECHK.TRANS64 P0, [R0+URZ], R2 ;  /* 0x00000002000085a7 */ /* 0x000ea400080010ff */
[----:B--2---:R-:W-:Y:S05]  /*7f30*/  @!P0 BRA `(.L_x_136) ;  /* 0xfffffffc00f08947 */ /* 0x004fea000383ffff */
[----:B------:R-:W-:Y:S05]  /*7f40*/  BRA `(.L_x_137) ;  /* 0xffffffac00007947 */ /* 0x000fea000383ffff */
.L_x_45:
[----:B------:R-:W-:-:S07]  /*7f50*/  MOV R0, UR5 ;  /* 0x0000000500007c02 */ /* 0x000fce0008000f00 */
.L_x_138:
[----:B-1----:R1:W2:Y:S02]  /*7f60*/  SYNCS.PHASECHK.TRANS64.TRYWAIT P0, [R0+URZ], R3 ;  /* 0x00000003000075a7 */ /* 0x0022a400080011ff */
[----:B--2---:R-:W-:Y:S05]  /*7f70*/  @!P0 NANOSLEEP.SYNCS 0x989680 ;  /* 0x009896800000895d */ /* 0x004fea0003900000 */
[----:B------:R-:W2:Y:S02]  /*7f80*/  @!P0 SYNCS.PHASECHK.TRANS64 P0, [R0+URZ], R3 ;  /* 0x00000003000085a7 */ /* 0x000ea400080010ff */
[----:B--2---:R-:W-:Y:S05]  /*7f90*/  @!P0 BRA `(.L_x_138) ;  /* 0xfffffffc00f08947 */ /* 0x004fea000383ffff */
[----:B------:R-:W-:Y:S05]  /*7fa0*/  BRA `(.L_x_139) ;  /* 0xffffffac000c7947 */ /* 0x000fea000383ffff */
.L_x_46:
[----:B------:R-:W-:-:S07]  /*7fb0*/  MOV R0, UR5 ;  /* 0x0000000500007c02 */ /* 0x000fce0008000f00 */
.L_x_140:
[----:B-1----:R1:W2:Y:S02]  /*7fc0*/  SYNCS.PHASECHK.TRANS64.TRYWAIT P0, [R0+URZ], R3 ;  /* 0x00000003000075a7 */ /* 0x0022a400080011ff */
[----:B--2---:R-:W-:Y:S05]  /*7fd0*/  @!P0 NANOSLEEP.SYNCS 0x989680 ;  /* 0x009896800000895d */ /* 0x004fea0003900000 */
[----:B------:R-:W2:Y:S02]  /*7fe0*/  @!P0 SYNCS.PHASECHK.TRANS64 P0, [R0+URZ], R3 ;  /* 0x00000003000085a7 */ /* 0x000ea400080010ff */
[----:B--2---:R-:W-:Y:S05]  /*7ff0*/  @!P0 BRA `(.L_x_140) ;  /* 0xfffffffc00f08947 */ /* 0x004fea000383ffff */
[----:B------:R-:W-:Y:S05]  /*8000*/  BRA `(.L_x_141) ;  /* 0xffffffac00187947 */ /* 0x000fea000383ffff */
.L_x_47:
[----:B------:R-:W-:-:S07]  /*8010*/  MOV R0, UR5 ;  /* 0x0000000500007c02 */ /* 0x000fce0008000f00 */
.L_x_142:
[----:B-1----:R1:W2:Y:S02]  /*8020*/  SYNCS.PHASECHK.TRANS64.TRYWAIT P0, [R0+URZ], R3 ;  /* 0x00000003000075a7 */ /* 0x0022a400080011ff */
[----:B--2---:R-:W-:Y:S05]  /*8030*/  @!P0 NANOSLEEP.SYNCS 0x989680 ;  /* 0x009896800000895d */ /* 0x004fea0003900000 */
[----:B------:R-:W2:Y:S02]  /*8040*/  @!P0 SYNCS.PHASECHK.TRANS64 P0, [R0+URZ], R3 ;  /* 0x00000003000085a7 */ /* 0x000ea400080010ff */
[----:B--2---:R-:W-:Y:S05]  /*8050*/  @!P0 BRA `(.L_x_142) ;  /* 0xfffffffc00f08947 */ /* 0x004fea000383ffff */
[----:B------:R-:W-:Y:S05]  /*8060*/  BRA `(.L_x_143) ;  /* 0xffffffac00247947 */ /* 0x000fea000383ffff */
.L_x_48:
[----:B------:R-:W-:-:S07]  /*8070*/  MOV R0, UR5 ;  /* 0x0000000500007c02 */ /* 0x000fce0008000f00 */
.L_x_144:
[----:B-1----:R1:W2:Y:S02]  /*8080*/  SYNCS.PHASECHK.TRANS64.TRYWAIT P0, [R0+URZ], R3 ;  /* 0x00000003000075a7 */ /* 0x0022a400080011ff */
[----:B--2---:R-:W-:Y:S05]  /*8090*/  @!P0 NANOSLEEP.SYNCS 0x989680 ;  /* 0x009896800000895d */ /* 0x004fea0003900000 */
[----:B------:R-:W2:Y:S02]  /*80a0*/  @!P0 SYNCS.PHASECHK.TRANS64 P0, [R0+URZ], R3 ;  /* 0x00000003000085a7 */ /* 0x000ea400080010ff */
[----:B--2---:R-:W-:Y:S05]  /*80b0*/  @!P0 BRA `(.L_x_144) ;  /* 0xfffffffc00f08947 */ /* 0x004fea000383ffff */
[----:B------:R-:W-:Y:S05]  /*80c0*/  BRA `(.L_x_145) ;  /* 0xffffffac00307947 */ /* 0x000fea000383ffff */
.L_x_49:
[----:B------:R-:W-:-:S07]  /*80d0*/  MOV R0, UR5 ;  /* 0x0000000500007c02 */ /* 0x000fce0008000f00 */
.L_x_146:
[----:B-1----:R1:W2:Y:S02]  /*80e0*/  SYNCS.PHASECHK.TRANS64.TRYWAIT P0, [R0+URZ], R3 ;  /* 0x00000003000075a7 */ /* 0x0022a400080011ff */
[----:B--2---:R-:W-:Y:S05]  /*80f0*/  @!P0 NANOSLEEP.SYNCS 0x989680 ;  /* 0x009896800000895d */ /* 0x004fea0003900000 */
[----:B------:R-:W2:Y:S02]  /*8100*/  @!P0 SYNCS.PHASECHK.TRANS64 P0, [R0+URZ], R3 ;  /* 0x00000003000085a7 */ /* 0x000ea400080010ff */
[----:B--2---:R-:W-:Y:S05]  /*8110*/  @!P0 BRA `(.L_x_146) ;  /* 0xfffffffc00f08947 */ /* 0x004fea000383ffff */
[----:B------:R-:W-:Y:S05]  /*8120*/  BRA `(.L_x_147) ;  /* 0xffffffac003c7947 */ /* 0x000fea000383ffff */
.L_x_50:
[----:B------:R-:W-:-:S07]  /*8130*/  MOV R0, UR5 ;  /* 0x0000000500007c02 */ /* 0x000fce0008000f00 */
.L_x_148:
[----:B-1----:R1:W2:Y:S02]  /*8140*/  SYNCS.PHASECHK.TRANS64.TRYWAIT P0, [R0+URZ], R3 ;  /* 0x00000003000075a7 */ /* 0x0022a400080011ff */
[----:B--2---:R-:W-:Y:S05]  /*8150*/  @!P0 NANOSLEEP.SYNCS 0x989680 ;  /* 0x009896800000895d */ /* 0x004fea0003900000 */
[----:B------:R-:W2:Y:S02]  /*8160*/  @!P0 SYNCS.PHASECHK.TRANS64 P0, [R0+URZ], R3 ;  /* 0x00000003000085a7 */ /* 0x000ea400080010ff */
[----:B--2---:R-:W-:Y:S05]  /*8170*/  @!P0 BRA `(.L_x_148) ;  /* 0xfffffffc00f08947 */ /* 0x004fea000383ffff */
[----:B------:R-:W-:Y:S05]  /*8180*/  BRA `(.L_x_149) ;  /* 0xffffffac00487947 */ /* 0x000fea000383ffff */
.L_x_51:
[----:B------:R-:W-:-:S07]  /*8190*/  MOV R0, UR5 ;  /* 0x0000000500007c02 */ /* 0x000fce0008000f00 */
.L_x_150:
[----:B-1----:R1:W2:Y:S02]  /*81a0*/  SYNCS.PHASECHK.TRANS64.TRYWAIT P0, [R0+URZ], R3 ;  /* 0x00000003000075a7 */ /* 0x0022a400080011ff */
[----:B--2---:R-:W-:Y:S05]  /*81b0*/  @!P0 NANOSLEEP.SYNCS 0x989680 ;  /* 0x009896800000895d */ /* 0x004fea0003900000 */
[----:B------:R-:W2:Y:S02]  /*81c0*/  @!P0 SYNCS.PHASECHK.TRANS64 P0, [R0+URZ], R3 ;  /* 0x00000003000085a7 */ /* 0x000ea400080010ff */
[----:B--2---:R-:W-:Y:S05]  /*81d0*/  @!P0 BRA `(.L_x_150) ;  /* 0xfffffffc00f08947 */ /* 0x004fea000383ffff */
[----:B------:R-:W-:Y:S05]  /*81e0*/  BRA `(.L_x_151) ;  /* 0xffffffac00547947 */ /* 0x000fea000383ffff */
.L_x_52:
[----:B------:R-:W-:-:S07]  /*81f0*/  MOV R0, UR5 ;  /* 0x0000000500007c02 */ /* 0x000fce0008000f00 */
.L_x_152:
[----:B-1----:R1:W2:Y:S02]  /*8200*/  SYNCS.PHASECHK.TRANS64.TRYWAIT P0, [R0+URZ], R3 ;  /* 0x00000003000075a7 */ /* 0x0022a400080011ff */
[----:B--2---:R-:W-:Y:S05]  /*8210*/  @!P0 NANOSLEEP.SYNCS 0x989680 ;  /* 0x009896800000895d */ /* 0x004fea0003900000 */
[----:B------:R-:W2:Y:S02]  /*8220*/  @!P0 SYNCS.PHASECHK.TRANS64 P0, [R0+URZ], R3 ;  /* 0x00000003000085a7 */ /* 0x000ea400080010ff */
[----:B--2---:R-:W-:Y:S05]  /*8230*/  @!P0 BRA `(.L_x_152) ;  /* 0xfffffffc00f08947 */ /* 0x004fea000383ffff */
[----:B------:R-:W-:Y:S05]  /*8240*/  BRA `(.L_x_153) ;  /* 0xffffffac00607947 */ /* 0x000fea000383ffff */
.L_x_53:
[----:B------:R-:W-:-:S07]  /*8250*/  MOV R0, UR5 ;  /* 0x0000000500007c02 */ /* 0x000fce0008000f00 */
.L_x_154:
[----:B-1----:R1:W2:Y:S02]  /*8260*/  SYNCS.PHASECHK.TRANS64.TRYWAIT P0, [R0+URZ], R3 ;  /* 0x00000003000075a7 */ /* 0x0022a400080011ff */
[----:B--2---:R-:W-:Y:S05]  /*8270*/  @!P0 NANOSLEEP.SYNCS 0x989680 ;  /* 0x009896800000895d */ /* 0x004fea0003900000 */
[----:B------:R-:W2:Y:S02]  /*8280*/  @!P0 SYNCS.PHASECHK.TRANS64 P0, [R0+URZ], R3 ;  /* 0x00000003000085a7 */ /* 0x000ea400080010ff */
[----:B--2---:R-:W-:Y:S05]  /*8290*/  @!P0 BRA `(.L_x_154) ;  /* 0xfffffffc00f08947 */ /* 0x004fea000383ffff */
[----:B------:R-:W-:Y:S05]  /*82a0*/  BRA `(.L_x_155) ;  /* 0xffffffac006c7947 */ /* 0x000fea000383ffff */
.L_x_54:
[----:B------:R-:W-:-:S07]  /*82b0*/  MOV R0, UR5 ;  /* 0x0000000500007c02 */ /* 0x000fce0008000f00 */
.L_x_156:
[----:B-1----:R1:W2:Y:S02]  /*82c0*/  SYNCS.PHASECHK.TRANS64.TRYWAIT P0, [R0+URZ], R3 ;  /* 0x00000003000075a7 */ /* 0x0022a400080011ff */
[----:B--2---:R-:W-:Y:S05]  /*82d0*/  @!P0 NANOSLEEP.SYNCS 0x989680 ;  /* 0x009896800000895d */ /* 0x004fea0003900000 */
[----:B------:R-:W2:Y:S02]  /*82e0*/  @!P0 SYNCS.PHASECHK.TRANS64 P0, [R0+URZ], R3 ;  /* 0x00000003000085a7 */ /* 0x000ea400080010ff */
[----:B--2---:R-:W-:Y:S05]  /*82f0*/  @!P0 BRA `(.L_x_156) ;  /* 0xfffffffc00f08947 */ /* 0x004fea000383ffff */
[----:B------:R-:W-:Y:S05]  /*8300*/  BRA `(.L_x_157) ;  /* 0xffffffac00787947 */ /* 0x000fea000383ffff */
.L_x_55:
[----:B------:R-:W-:-:S07]  /*8310*/  MOV R0, UR5 ;  /* 0x0000000500007c02 */ /* 0x000fce0008000f00 */
.L_x_158:
[----:B-1----:R1:W2:Y:S02]  /*8320*/  SYNCS.PHASECHK.TRANS64.TRYWAIT P0, [R0+URZ], R3 ;  /* 0x00000003000075a7 */ /* 0x0022a400080011ff */
[----:B--2---:R-:W-:Y:S05]  /*8330*/  @!P0 NANOSLEEP.SYNCS 0x989680 ;  /* 0x009896800000895d */ /* 0x004fea0003900000 */
[----:B------:R-:W2:Y:S02]  /*8340*/  @!P0 SYNCS.PHASECHK.TRANS64 P0, [R0+URZ], R3 ;  /* 0x00000003000085a7 */ /* 0x000ea400080010ff */
[----:B--2---:R-:W-:Y:S05]  /*8350*/  @!P0 BRA `(.L_x_158) ;  /* 0xfffffffc00f08947 */ /* 0x004fea000383ffff */
[----:B------:R-:W-:Y:S05]  /*8360*/  BRA `(.L_x_159) ;  /* 0xffffffac00847947 */ /* 0x000fea000383ffff */
.L_x_58:
[----:B--2---:R2:W3:Y:S02]  /*8370*/  SYNCS.PHASECHK.TRANS64.TRYWAIT P0, [R2+URZ+0x170], R4 ;  /* 0x00017004020075a7 */ /* 0x0044e400080011ff */
[----:B---3--:R-:W-:Y:S05]  /*8380*/  @!P0 NANOSLEEP.SYNCS 0x989680 ;  /* 0x009896800000895d */ /* 0x008fea0003900000 */
[----:B------:R-:W3:Y:S02]  /*8390*/  @!P0 SYNCS.PHASECHK.TRANS64 P0, [R2+URZ+0x170], R4 ;  /* 0x00017004020085a7 */ /* 0x000ee400080010ff */
[----:B---3--:R-:W-:Y:S05]  /*83a0*/  @!P0 BRA `(.L_x_58) ;  /* 0xfffffffc00f08947 */ /* 0x008fea000383ffff */
[----:B------:R-:W-:Y:S05]  /*83b0*/  BRA `(.L_x_160) ;  /* 0xffffffac00e07947 */ /* 0x000fea000383ffff */
.L_x_59:
[----:B------:R-:W-:-:S07]  /*83c0*/  MOV R2, UR4 ;  /* 0x0000000400027c02 */ /* 0x000fce0008000f00 */
.L_x_161:
[----:B--2---:R2:W3:Y:S02]  /*83d0*/  SYNCS.PHASECHK.TRANS64.TRYWAIT P0, [R2+URZ+0x120], R5 ;  /* 0x00012005020075a7 */ /* 0x0044e400080011ff */
[----:B---3--:R-:W-:Y:S05]  /*83e0*/  @!P0 NANOSLEEP.SYNCS 0x989680 ;  /* 0x009896800000895d */ /* 0x008fea0003900000 */
[----:B------:R-:W3:Y:S02]  /*83f0*/  @!P0 SYNCS.PHASECHK.TRANS64 P0, [R2+URZ+0x120], R5 ;  /* 0x00012005020085a7 */ /* 0x000ee400080010ff */
[----:B---3--:R-:W-:Y:S05]  /*8400*/  @!P0 BRA `(.L_x_161) ;  /* 0xfffffffc00f08947 */ /* 0x008fea000383ffff */
[----:B------:R-:W-:Y:S05]  /*8410*/  BRA `(.L_x_162) ;  /* 0xffffffac00f07947 */ /* 0x000fea000383ffff */
.L_x_60:
[----:B--2---:R2:W3:Y:S02]  /*8420*/  SYNCS.PHASECHK.TRANS64.TRYWAIT P1, [R2+URZ+0x110], R4 ;  /* 0x00011004020075a7 */ /* 0x0044e400080211ff */
[----:B---3--:R-:W-:Y:S05]  /*8430*/  @!P1 NANOSLEEP.SYNCS 0x989680 ;  /* 0x009896800000995d */ /* 0x008fea0003900000 */
[----:B------:R-:W3:Y:S02]  /*8440*/  @!P1 SYNCS.PHASECHK.TRANS64 P1, [R2+URZ+0x110], R4 ;  /* 0x00011004020095a7 */ /* 0x000ee400080210ff */
[----:B---3--:R-:W-:Y:S05]  /*8450*/  @!P1 BRA `(.L_x_60) ;  /* 0xfffffffc00f09947 */ /* 0x008fea000383ffff */
[----:B------:R-:W-:Y:S05]  /*8460*/  BRA `(.L_x_163) ;  /* 0xffffffb000207947 */ /* 0x000fea000383ffff */
.L_x_63:
[----:B------:R-:W-:-:S07]  /*8470*/  MOV R0, UR4 ;  /* 0x0000000400007c02 */ /* 0x000fce0008000f00 */
.L_x_164:
[----:B--2---:R2:W3:Y:S02]  /*8480*/  SYNCS.PHASECHK.TRANS64.TRYWAIT P0, [R0+URZ+0x120], R2 ;  /* 0x00012002000075a7 */ /* 0x0044e400080011ff */
[----:B---3--:R-:W-:Y:S05]  /*8490*/  @!P0 NANOSLEEP.SYNCS 0x989680 ;  /* 0x009896800000895d */ /* 0x008fea0003900000 */
[----:B------:R-:W3:Y:S02]  /*84a0*/  @!P0 SYNCS.PHASECHK.TRANS64 P0, [R0+URZ+0x120], R2 ;  /* 0x00012002000085a7 */ /* 0x000ee400080010ff */
[----:B---3--:R-:W-:Y:S05]  /*84b0*/  @!P0 BRA `(.L_x_164) ;  /* 0xfffffffc00f08947 */ /* 0x008fea000383ffff */
[----:B------:R-:W-:Y:S05]  /*84c0*/  BRA `(.L_x_62) ;  /* 0xffffffb000747947 */ /* 0x000fea000383ffff */
.L_x_70:
[----:B-1----:R1:W2:Y:S02]  /*84d0*/  SYNCS.PHASECHK.TRANS64.TRYWAIT P1, [R0+URZ+0x110], R2 ;  /* 0x00011002000075a7 */ /* 0x0022a400080211ff */
[----:B--2---:R-:W-:Y:S05]  /*84e0*/  @!P1 NANOSLEEP.SYNCS 0x989680 ;  /* 0x009896800000995d */ /* 0x004fea0003900000 */
[----:B------:R-:W2:Y:S02]  /*84f0*/  @!P1 SYNCS.PHASECHK.TRANS64 P1, [R0+URZ+0x110], R2 ;  /* 0x00011002000095a7 */ /* 0x000ea400080210ff */
[----:B--2---:R-:W-:Y:S05]  /*8500*/  @!P1 BRA `(.L_x_70) ;  /* 0xfffffffc00f09947 */ /* 0x004fea000383ffff */
[----:B------:R-:W-:Y:S05]  /*8510*/  BRA `(.L_x_165) ;  /* 0xffffffb400e87947 */ /* 0x000fea000383ffff */
.L_x_71:
[----:B------:R-:W-:-:S07]  /*8520*/  MOV R2, UR31 ;  /* 0x0000001f00027c02 */ /* 0x000fce0008000f00 */
.L_x_166:
[----:B-1----:R1:W2:Y:S02]  /*8530*/  SYNCS.PHASECHK.TRANS64.TRYWAIT P0, [R2+URZ+0x150], R0 ;  /* 0x00015000020075a7 */ /* 0x0022a400080011ff */
[----:B--2---:R-:W-:Y:S05]  /*8540*/  @!P0 NANOSLEEP.SYNCS 0x989680 ;  /* 0x009896800000895d */ /* 0x004fea0003900000 */
[----:B------:R-:W2:Y:S02]  /*8550*/  @!P0 SYNCS.PHASECHK.TRANS64 P0, [R2+URZ+0x150], R0 ;  /* 0x00015000020085a7 */ /* 0x000ea400080010ff */
[----:B--2---:R-:W-:Y:S05]  /*8560*/  @!P0 BRA `(.L_x_166) ;  /* 0xfffffffc00f08947 */ /* 0x004fea000383ffff */
[----:B------:R-:W-:Y:S05]  /*8570*/  BRA `(.L_x_167) ;  /* 0xffffffb800387947 */ /* 0x000fea000383ffff */
.L_x_74:
[----:B------:R-:W-:Y:S07]  /*8580*/  MOV R0, UR5 ;  /* 0x0000000500007c02 */ /* 0x000fee0008000f00 */
.L_x_168:
[----:B-1----:R1:W2:Y:S02]  /*8590*/  SYNCS.PHASECHK.TRANS64.TRYWAIT P0, [R0+URZ], R2 ;  /* 0x00000002000075a7 */ /* 0x0022a400080011ff */
[----:B--2---:R-:W-:Y:S05]  /*85a0*/  @!P0 NANOSLEEP.SYNCS 0x989680 ;  /* 0x009896800000895d */ /* 0x004fea0003900000 */
[----:B------:R-:W2:Y:S02]  /*85b0*/  @!P0 SYNCS.PHASECHK.TRANS64 P0, [R0+URZ], R2 ;  /* 0x00000002000085a7 */ /* 0x000ea400080010ff */
[----:B--2---:R-:W-:Y:S05]  /*85c0*/  @!P0 BRA `(.L_x_168) ;  /* 0xfffffffc00f08947 */ /* 0x004fea000383ffff */
[----:B------:R-:W-:Y:S05]  /*85d0*/  BRA `(.L_x_73) ;  /* 0xffffffb800547947 */ /* 0x000fea000383ffff */
.L_x_77:
[----:B------:R-:W-:-:S07]  /*85e0*/  MOV R0, UR4 ;  /* 0x0000000400007c02 */ /* 0x000fce0008000f00 */
.L_x_169:
[----:B--2---:R2:W4:Y:S02]  /*85f0*/  SYNCS.PHASECHK.TRANS64.TRYWAIT P0, [R0+URZ], R2 ;  /* 0x00000002000075a7 */ /* 0x00452400080011ff */
[----:B----4-:R-:W-:Y:S05]  /*8600*/  @!P0 NANOSLEEP.SYNCS 0x989680 ;  /* 0x009896800000895d */ /* 0x010fea0003900000 */
[----:B------:R-:W4:Y:S02]  /*8610*/  @!P0 SYNCS.PHASECHK.TRANS64 P0, [R0+URZ], R2 ;  /* 0x00000002000085a7 */ /* 0x000f2400080010ff */
[----:B----4-:R-:W-:Y:S05]  /*8620*/  @!P0 BRA `(.L_x_169) ;  /* 0xfffffffc00f08947 */ /* 0x010fea000383ffff */
[----:B------:R-:W-:Y:S05]  /*8630*/  BRA `(.L_x_170) ;  /* 0xffffffbc00307947 */ /* 0x000fea000383ffff */
.L_x_78:
[----:B------:R-:W-:-:S07]  /*8640*/  MOV R0, UR5 ;  /* 0x0000000500007c02 */ /* 0x000fce0008000f00 */
.L_x_171:
[----:B-1----:R1:W2:Y:S02]  /*8650*/  SYNCS.PHASECHK.TRANS64.TRYWAIT P0, [R0+URZ], R3 ;  /* 0x00000003000075a7 */ /* 0x0022a400080011ff */
[----:B--2---:R-:W-:Y:S05]  /*8660*/  @!P0 NANOSLEEP.SYNCS 0x989680 ;  /* 0x009896800000895d */ /* 0x004fea0003900000 */
[----:B------:R-:W2:Y:S02]  /*8670*/  @!P0 SYNCS.PHASECHK.TRANS64 P0, [R0+URZ], R3 ;  /* 0x00000003000085a7 */ /* 0x000ea400080010ff */
[----:B--2---:R-:W-:Y:S05]  /*8680*/  @!P0 BRA `(.L_x_171) ;  /* 0xfffffffc00f08947 */ /* 0x004fea000383ffff */
[----:B------:R-:W-:Y:S05]  /*8690*/  BRA `(.L_x_172) ;  /* 0xffffffbc003c7947 */ /* 0x000fea000383ffff */
.L_x_79:
[----:B------:R-:W-:-:S07]  /*86a0*/  MOV R0, UR5 ;  /* 0x0000000500007c02 */ /* 0x000fce0008000f00 */
.L_x_173:
[----:B-1----:R1:W2:Y:S02]  /*86b0*/  SYNCS.PHASECHK.TRANS64.TRYWAIT P0, [R0+URZ], R3 ;  /* 0x00000003000075a7 */ /* 0x0022a400080011ff */
[----:B--2---:R-:W-:Y:S05]  /*86c0*/  @!P0 NANOSLEEP.SYNCS 0x989680 ;  /* 0x009896800000895d */ /* 0x004fea0003900000 */
[----:B------:R-:W2:Y:S02]  /*86d0*/  @!P0 SYNCS.PHASECHK.TRANS64 P0, [R0+URZ], R3 ;  /* 0x00000003000085a7 */ /* 0x000ea400080010ff */
[----:B--2---:R-:W-:Y:S05]  /*86e0*/  @!P0 BRA `(.L_x_173) ;  /* 0xfffffffc00f08947 */ /* 0x004fea000383ffff */
[----:B------:R-:W-:Y:S05]  /*86f0*/  BRA `(.L_x_174) ;  /* 0xffffffbc00487947 */ /* 0x000fea000383ffff */
.L_x_80:
[----:B-1----:R-:W-:-:S07]  /*8700*/  MOV R0, UR4 ;  /* 0x0000000400007c02 */ /* 0x002fce0008000f00 */
.L_x_175:
[----:B-1----:R1:W2:Y:S02]  /*8710*/  SYNCS.PHASECHK.TRANS64.TRYWAIT P0, [R0+URZ], R2 ;  /* 0x00000002000075a7 */ /* 0x0022a400080011ff */
[----:B--2---:R-:W-:Y:S05]  /*8720*/  @!P0 NANOSLEEP.SYNCS 0x989680 ;  /* 0x009896800000895d */ /* 0x004fea0003900000 */
[----:B------:R-:W2:Y:S02]  /*8730*/  @!P0 SYNCS.PHASECHK.TRANS64 P0, [R0+URZ], R2 ;  /* 0x00000002000085a7 */ /* 0x000ea400080010ff */
[----:B--2---:R-:W-:Y:S05]  /*8740*/  @!P0 BRA `(.L_x_175) ;  /* 0xfffffffc00f08947 */ /* 0x004fea000383ffff */
[----:B------:R-:W-:Y:S05]  /*8750*/  BRA `(.L_x_176) ;  /* 0xffffffbc00547947 */ /* 0x000fea000383ffff */
.L_x_85:
[----:B---3--:R3:W4:Y:S02]  /*8760*/  SYNCS.PHASECHK.TRANS64.TRYWAIT P0, [R12+URZ+0x110], R0 ;  /* 0x000110000c0075a7 */ /* 0x00872400080011ff */
[----:B----4-:R-:W-:Y:S05]  /*8770*/  @!P0 NANOSLEEP.SYNCS 0x989680 ;  /* 0x009896800000895d */ /* 0x010fea0003900000 */
[----:B------:R-:W4:Y:S02]  /*8780*/  @!P0 SYNCS.PHASECHK.TRANS64 P0, [R12+URZ+0x110], R0 ;  /* 0x000110000c0085a7 */ /* 0x000f2400080010ff */
[----:B----4-:R-:W-:Y:S05]  /*8790*/  @!P0 BRA `(.L_x_85) ;  /* 0xfffffffc00f08947 */ /* 0x010fea000383ffff */
[----:B------:R-:W-:Y:S05]  /*87a0*/  BRA `(.L_x_177) ;  /* 0xffffffc000647947 */ /* 0x000fea000383ffff */
.L_x_88:
[----:B-1----:R-:W-:Y:S07]  /*87b0*/  MOV R0, UR24 ;  /* 0x0000001800007c02 */ /* 0x002fee0008000f00 */
.L_x_178:
[----:B-1----:R1:W3:Y:S02]  /*87c0*/  SYNCS.PHASECHK.TRANS64.TRYWAIT P2, [R0+URZ+0x108], R6 ;  /* 0x00010806000075a7 */ /* 0x0022e400080411ff */
[----:B---3--:R-:W-:Y:S05]  /*87d0*/  @!P2 NANOSLEEP.SYNCS 0x989680 ;  /* 0x009896800000a95d */ /* 0x008fea0003900000 */
[----:B------:R-:W3:Y:S02]  /*87e0*/  @!P2 SYNCS.PHASECHK.TRANS64 P2, [R0+URZ+0x108], R6 ;  /* 0x000108060000a5a7 */ /* 0x000ee400080410ff */
[----:B---3--:R-:W-:Y:S05]  /*87f0*/  @!P2 BRA `(.L_x_178) ;  /* 0xfffffffc00f0a947 */ /* 0x008fea000383ffff */
[----:B------:R-:W-:Y:S05]  /*8800*/  BRA `(.L_x_87) ;  /* 0xffffffc400c87947 */ /* 0x000fea000383ffff */
.L_x_91:
[----:B------:R-:W-:Y:S07]  /*8810*/  MOV R0, UR4 ;  /* 0x0000000400007c02 */ /* 0x000fee0008000f00 */
.L_x_179:
[----:B-1----:R1:W3:Y:S02]  /*8820*/  SYNCS.PHASECHK.TRANS64.TRYWAIT P0, [R0+URZ+0xe8], R9 ;  /* 0x0000e809000075a7 */ /* 0x0022e400080011ff */
[----:B---3--:R-:W-:Y:S05]  /*8830*/  @!P0 NANOSLEEP.SYNCS 0x989680 ;  /* 0x009896800000895d */ /* 0x008fea0003900000 */
[----:B------:R-:W3:Y:S02]  /*8840*/  @!P0 SYNCS.PHASECHK.TRANS64 P0, [R0+URZ+0xe8], R9 ;  /* 0x0000e809000085a7 */ /* 0x000ee400080010ff */
[----:B---3--:R-:W-:Y:S05]  /*8850*/  @!P0 BRA `(.L_x_179) ;  /* 0xfffffffc00f08947 */ /* 0x008fea000383ffff */
[----:B------:R-:W-:Y:S05]  /*8860*/  BRA `(.L_x_180) ;  /* 0xffffffc800287947 */ /* 0x000fea000383ffff */
.L_x_92:
[----:B------:R-:W-:Y:S07]  /*8870*/  MOV R6, UR5 ;  /* 0x0000000500067c02 */ /* 0x000fee0008000f00 */
.L_x_181:
[----:B-1----:R1:W3:Y:S02]  /*8880*/  SYNCS.PHASECHK.TRANS64.TRYWAIT P0, [R6+URZ+0xe8], R0 ;  /* 0x0000e800060075a7 */ /* 0x0022e400080011ff */
[----:B---3--:R-:W-:Y:S05]  /*8890*/  @!P0 NANOSLEEP.SYNCS 0x989680 ;  /* 0x009896800000895d */ /* 0x008fea0003900000 */
[----:B------:R-:W3:Y:S02]  /*88a0*/  @!P0 SYNCS.PHASECHK.TRANS64 P0, [R6+URZ+0xe8], R0 ;  /* 0x0000e800060085a7 */ /* 0x000ee400080010ff */
[----:B---3--:R-:W-:Y:S05]  /*88b0*/  @!P0 BRA `(.L_x_181) ;  /* 0xfffffffc00f08947 */ /* 0x008fea000383ffff */
[----:B------:R-:W-:Y:S05]  /*88c0*/  BRA `(.L_x_182) ;  /* 0xffffffc800847947 */ /* 0x000fea000383ffff */
.L_x_94:
[----:B------:R-:W-:-:S07]  /*88d0*/  MOV R0, UR4 ;  /* 0x0000000400007c02 */ /* 0x000fce0008000f00 */
.L_x_183:
[----:B-1----:R1:W4:Y:S02]  /*88e0*/  SYNCS.PHASECHK.TRANS64.TRYWAIT P0, [R0+URZ], R2 ;  /* 0x00000002000075a7 */ /* 0x00232400080011ff */
[----:B----4-:R-:W-:Y:S05]  /*88f0*/  @!P0 NANOSLEEP.SYNCS 0x989680 ;  /* 0x009896800000895d */ /* 0x010fea0003900000 */
[----:B------:R-:W4:Y:S02]  /*8900*/  @!P0 SYNCS.PHASECHK.TRANS64 P0, [R0+URZ], R2 ;  /* 0x00000002000085a7 */ /* 0x000f2400080010ff */
[----:B----4-:R-:W-:Y:S05]  /*8910*/  @!P0 BRA `(.L_x_183) ;  /* 0xfffffffc00f08947 */ /* 0x010fea000383ffff */
[----:B------:R-:W-:Y:S05]  /*8920*/  BRA `(.L_x_184) ;  /* 0xffffffcc00147947 */ /* 0x000fea000383ffff */
.L_x_95:
[----:B------:R-:W-:-:S07]  /*8930*/  MOV R0, UR5 ;  /* 0x0000000500007c02 */ /* 0x000fce0008000f00 */
.L_x_185:
[----:B-1----:R1:W4:Y:S02]  /*8940*/  SYNCS.PHASECHK.TRANS64.TRYWAIT P0, [R0+URZ], R2 ;  /* 0x00000002000075a7 */ /* 0x00232400080011ff */
[----:B----4-:R-:W-:Y:S05]  /*8950*/  @!P0 NANOSLEEP.SYNCS 0x989680 ;  /* 0x009896800000895d */ /* 0x010fea0003900000 */
[----:B------:R-:W4:Y:S02]  /*8960*/  @!P0 SYNCS.PHASECHK.TRANS64 P0, [R0+URZ], R2 ;  /* 0x00000002000085a7 */ /* 0x000f2400080010ff */
[----:B----4-:R-:W-:Y:S05]  /*8970*/  @!P0 BRA `(.L_x_185) ;  /* 0xfffffffc00f08947 */ /* 0x010fea000383ffff */
[----:B------:R-:W-:Y:S05]  /*8980*/  BRA `(.L_x_186) ;  /* 0xffffffcc00207947 */ /* 0x000fea000383ffff */
.L_x_97:
[----:B--2---:R2:W4:Y:S02]  /*8990*/  SYNCS.PHASECHK.TRANS64.TRYWAIT P0, [R0+URZ+0x110], R2 ;  /* 0x00011002000075a7 */ /* 0x00452400080011ff */
[----:B----4-:R-:W-:Y:S05]  /*89a0*/  @!P0 NANOSLEEP.SYNCS 0x989680 ;  /* 0x009896800000895d */ /* 0x010fea0003900000 */
[----:B------:R-:W4:Y:S02]  /*89b0*/  @!P0 SYNCS.PHASECHK.TRANS64 P0, [R0+URZ+0x110], R2 ;  /* 0x00011002000085a7 */ /* 0x000f2400080010ff */
[----:B----4-:R-:W-:Y:S05]  /*89c0*/  @!P0 BRA `(.L_x_97) ;  /* 0xfffffffc00f08947 */ /* 0x010fea000383ffff */
[----:B------:R-:W-:Y:S05]  /*89d0*/  BRA `(.L_x_187) ;  /* 0xffffffd000087947 */ /* 0x000fea000383ffff */
.L_x_107:
[----:B-1----:R1:W2:Y:S02]  /*89e0*/  SYNCS.PHASECHK.TRANS64.TRYWAIT P0, [R2+URZ+0xd0], R4 ;  /* 0x0000d004020075a7 */ /* 0x0022a400080011ff */
[----:B--2---:R-:W-:Y:S05]  /*89f0*/  @!P0 NANOSLEEP.SYNCS 0x989680 ;  /* 0x009896800000895d */ /* 0x004fea0003900000 */
[----:B------:R-:W2:Y:S02]  /*8a00*/  @!P0 SYNCS.PHASECHK.TRANS64 P0, [R2+URZ+0xd0], R4 ;  /* 0x0000d004020085a7 */ /* 0x000ea400080010ff */
[----:B--2---:R-:W-:Y:S05]  /*8a10*/  @!P0 BRA `(.L_x_107) ;  /* 0xfffffffc00f08947 */ /* 0x004fea000383ffff */
[----:B------:R-:W-:Y:S05]  /*8a20*/  BRA `(.L_x_106) ;  /* 0xffffffdc005c7947 */ /* 0x000fea000383ffff */
.L_x_109:
[----:B-1----:R1:W3:Y:S02]  /*8a30*/  SYNCS.PHASECHK.TRANS64.TRYWAIT P1, [R27+URZ+0x130], R3 ;  /* 0x000130031b0075a7 */ /* 0x0022e400080211ff */
[----:B---3--:R-:W-:Y:S05]  /*8a40*/  @!P1 NANOSLEEP.SYNCS 0x989680 ;  /* 0x009896800000995d */ /* 0x008fea0003900000 */
[----:B------:R-:W3:Y:S02]  /*8a50*/  @!P1 SYNCS.PHASECHK.TRANS64 P1, [R27+URZ+0x130], R3 ;  /* 0x000130031b0095a7 */ /* 0x000ee400080210ff */
[----:B---3--:R-:W-:Y:S05]  /*8a60*/  @!P1 BRA `(.L_x_109) ;  /* 0xfffffffc00f09947 */ /* 0x008fea000383ffff */
[----:B------:R-:W-:Y:S05]  /*8a70*/  BRA `(.L_x_108) ;  /* 0xffffffdc00ac7947 */ /* 0x000fea000383ffff */
.L_x_120:
[----:B-1----:R1:W2:Y:S02]  /*8a80*/  SYNCS.PHASECHK.TRANS64.TRYWAIT P0, [R2+URZ+0xd0], R64 ;  /* 0x0000d040020075a7 */ /* 0x0022a400080011ff */
[----:B--2---:R-:W-:Y:S05]  /*8a90*/  @!P0 NANOSLEEP.SYNCS 0x989680 ;  /* 0x009896800000895d */ /* 0x004fea0003900000 */
[----:B------:R-:W2:Y:S02]  /*8aa0*/  @!P0 SYNCS.PHASECHK.TRANS64 P0, [R2+URZ+0xd0], R64 ;  /* 0x0000d040020085a7 */ /* 0x000ea400080010ff */
[----:B--2---:R-:W-:Y:S05]  /*8ab0*/  @!P0 BRA `(.L_x_120) ;  /* 0xfffffffc00f08947 */ /* 0x004fea000383ffff */
[----:B------:R-:W-:Y:S05]  /*8ac0*/  BRA `(.L_x_119) ;  /* 0xffffffe400c07947 */ /* 0x000fea000383ffff */
        .weak           $__internal_0_$__cuda_sm10x_tcgen05_guardrail_trap_col_being_dealloced_not_returned_by_alloc
        .type           $__internal_0_$__cuda_sm10x_tcgen05_guardrail_trap_col_being_dealloced_not_returned_by_alloc,@function
        .size           $__internal_0_$__cuda_sm10x_tcgen05_guardrail_trap_col_being_dealloced_not_returned_by_alloc,($__internal_1_$__cuda_sm10x_tcgen05_guardrail_trap_phase_invalid_during_alloc - $__internal_0_$__cuda_sm10x_tcgen05_guardrail_trap_col_being_dealloced_not_returned_by_alloc)
$__internal_0_$__cuda_sm10x_tcgen05_guardrail_trap_col_being_dealloced_not_returned_by_alloc:
[----:B------:R-:W-:Y:S05]  /*8ad0*/  BPT.TRAP 0x1 ;  /* 0x000000040000795c */ /* 0x000fea0000300000 */
[----:B------:R-:W-:-:S04]  /*8ae0*/  HFMA2 R3, -RZ, RZ, 0, 0 ;  /* 0x00000000ff037431 */ /* 0x000fc800000001ff */
[----:B------:R-:W-:Y:S05]  /*8af0*/  RET.REL.NODEC R2 `(_ZN7cutlass13device_kernelINS_4gemm6kernel13GemmUniversalIN4cute5tupleIJiiiiEEENS1_10collective13CollectiveMmaINS1_35MainloopSm100TmaUmmaWarpSpecializedILi13ELi2ELi4ENS5_IJNS4_1CILi2EEENSA_ILi4EEENSA_ILi1EEEEEEEENS5_IJNSA_ILi64EEESG_SG_EEENS_10bfloat16_tENS5_IJlSD_lEEESI_SJ_NS4_8TiledMMAINS4_8MMA_AtomIJNS4_20SM100_MMA_F16BF16_SSISI_SI_fLi64ELi64ELNS4_4UMMA5MajorE0ELSO_0ELNSN_7ScaleInE0ELSP_0EEEEEENS4_6LayoutINS5_IJSD_SD_SD_EEENS5_IJNSA_ILi0EEESU_SU_EEEEENS5_IJNS4_10UnderscoreESX_SX_EEEEENS4_23SM90_TMA_LOAD_MULTICASTENS4_14ComposedLayoutINS4_7SwizzleILi3ELi4ELi3EEENS4_18smem_ptr_flag_bitsILi16EEENSS_INS5_IJNSA_ILi8EEESG_EEENS5_IJSG_SD_EEEEEEEvNS4_8identityES10_S1A_vS1B_EENS_8epilogue10collective18CollectiveEpilogueINS1D_23Sm100TmaWarpSpecializedILi3ELi2ELi16ELb1ELb0EEEJSH_NS5_IJNSS_ISG_SD_EENSS_INSA_ILi32EEESD_EEEEESI_SJ_SI_SJ_NS1D_6fusion15FusionCallbacksIS1H_NS1M_17LinearCombinationISI_fSI_fLNS_15FloatRoundStyleE2EEESH_S1L_JEEENS4_5SM1004TMEM4LOAD26SM100_TMEM_LOAD_16dp256b4xENS4_13SM90_TMA_LOADENS11_INS12_ILi2ELi4ELi3EEES15_NSS_INS5_IJS16_S1J_EEENS5_IJS1J_SD_EEEEEEENS4_17SM75_U32x4_LDSM_NENS4_14SM90_TMA_STOREES21_NS4_17SM90_U32x4_STSM_NENS4_39AutoVectorizingCopyWithAssumedAlignmentILi128EEEEEEvvEEEEvNT_6ParamsE) ;  /* 0xffffff7402407950 */ /* 0x000fea0003c3ffff */
        .weak           $__internal_1_$__cuda_sm10x_tcgen05_guardrail_trap_phase_invalid_during_alloc
        .type           $__internal_1_$__cuda_sm10x_tcgen05_guardrail_trap_phase_invalid_during_alloc,@function
        .size           $__internal_1_$__cuda_sm10x_tcgen05_guardrail_trap_phase_invalid_during_alloc,($__internal_2_$__cuda_sm10x_tcgen05_guardrail_trap_unallocated_columns_being_dealloced - $__internal_1_$__cuda_sm10x_tcgen05_guardrail_trap_phase_invalid_during_alloc)
$__internal_1_$__cuda_sm10x_tcgen05_guardrail_trap_phase_invalid_during_alloc:
[----:B------:R-:W-:Y:S05]  /*8b00*/  BPT.TRAP 0x1 ;  /* 0x000000040000795c */ /* 0x000fea0000300000 */
[----:B------:R-:W-:-:S04]  /*8b10*/  MOV R5, 0x0 ;  /* 0x0000000000057802 */ /* 0x000fc80000000f00 */
[----:B------:R-:W-:Y:S05]  /*8b20*/  RET.REL.NODEC R4 `(_ZN7cutlass13device_kernelINS_4gemm6kernel13GemmUniversalIN4cute5tupleIJiiiiEEENS1_10collective13CollectiveMmaINS1_35MainloopSm100TmaUmmaWarpSpecializedILi13ELi2ELi4ENS5_IJNS4_1CILi2EEENSA_ILi4EEENSA_ILi1EEEEEEEENS5_IJNSA_ILi64EEESG_SG_EEENS_10bfloat16_tENS5_IJlSD_lEEESI_SJ_NS4_8TiledMMAINS4_8MMA_AtomIJNS4_20SM100_MMA_F16BF16_SSISI_SI_fLi64ELi64ELNS4_4UMMA5MajorE0ELSO_0ELNSN_7ScaleInE0ELSP_0EEEEEENS4_6LayoutINS5_IJSD_SD_SD_EEENS5_IJNSA_ILi0EEESU_SU_EEEEENS5_IJNS4_10UnderscoreESX_SX_EEEEENS4_23SM90_TMA_LOAD_MULTICASTENS4_14ComposedLayoutINS4_7SwizzleILi3ELi4ELi3EEENS4_18smem_ptr_flag_bitsILi16EEENSS_INS5_IJNSA_ILi8EEESG_EEENS5_IJSG_SD_EEEEEEEvNS4_8identityES10_S1A_vS1B_EENS_8epilogue10collective18CollectiveEpilogueINS1D_23Sm100TmaWarpSpecializedILi3ELi2ELi16ELb1ELb0EEEJSH_NS5_IJNSS_ISG_SD_EENSS_INSA_ILi32EEESD_EEEEESI_SJ_SI_SJ_NS1D_6fusion15FusionCallbacksIS1H_NS1M_17LinearCombinationISI_fSI_fLNS_15FloatRoundStyleE2EEESH_S1L_JEEENS4_5SM1004TMEM4LOAD26SM100_TMEM_LOAD_16dp256b4xENS4_13SM90_TMA_LOADENS11_INS12_ILi2ELi4ELi3EEES15_NSS_INS5_IJS16_S1J_EEENS5_IJS1J_SD_EEEEEEENS4_17SM75_U32x4_LDSM_NENS4_14SM90_TMA_STOREES21_NS4_17SM90_U32x4_STSM_NENS4_39AutoVectorizingCopyWithAssumedAlignmentILi128EEEEEEvvEEEEvNT_6ParamsE) ;  /* 0xffffff7404347950 */ /* 0x000fea0003c3ffff */
        .weak           $__internal_2_$__cuda_sm10x_tcgen05_guardrail_trap_unallocated_columns_being_dealloced
        .type           $__internal_2_$__cuda_sm10x_tcgen05_guardrail_trap_unallocated_columns_being_dealloced,@function
        .size           $__internal_2_$__cuda_sm10x_tcgen05_guardrail_trap_unallocated_columns_being_dealloced,(.L_x_189 - $__internal_2_$__cuda_sm10x_tcgen05_guardrail_trap_unallocated_columns_being_dealloced)
$__internal_2_$__cuda_sm10x_tcgen05_guardrail_trap_unallocated_columns_being_dealloced:
[----:B------:R-:W-:Y:S05]  /*8b30*/  BPT.TRAP 0x1 ;  /* 0x000000040000795c */ /* 0x000fea0000300000 */
[----:B------:R-:W-:-:S04]  /*8b40*/  HFMA2 R3, -RZ, RZ, 0, 0 ;  /* 0x00000000ff037431 */ /* 0x000fc800000001ff */
[----:B------:R-:W-:Y:S05]  /*8b50*/  RET.REL.NODEC R2 `(_ZN7cutlass13device_kernelINS_4gemm6kernel13GemmUniversalIN4cute5tupleIJiiiiEEENS1_10collective13CollectiveMmaINS1_35MainloopSm100TmaUmmaWarpSpecializedILi13ELi2ELi4ENS5_IJNS4_1CILi2EEENSA_ILi4EEENSA_ILi1EEEEEEEENS5_IJNSA_ILi64EEESG_SG_EEENS_10bfloat16_tENS5_IJlSD_lEEESI_SJ_NS4_8TiledMMAINS4_8MMA_AtomIJNS4_20SM100_MMA_F16BF16_SSISI_SI_fLi64ELi64ELNS4_4UMMA5MajorE0ELSO_0ELNSN_7ScaleInE0ELSP_0EEEEEENS4_6LayoutINS5_IJSD_SD_SD_EEENS5_IJNSA_ILi0EEESU_SU_EEEEENS5_IJNS4_10UnderscoreESX_SX_EEEEENS4_23SM90_TMA_LOAD_MULTICASTENS4_14ComposedLayoutINS4_7SwizzleILi3ELi4ELi3EEENS4_18smem_ptr_flag_bitsILi16EEENSS_INS5_IJNSA_ILi8EEESG_EEENS5_IJSG_SD_EEEEEEEvNS4_8identityES10_S1A_vS1B_EENS_8epilogue10collective18CollectiveEpilogueINS1D_23Sm100TmaWarpSpecializedILi3ELi2ELi16ELb1ELb0EEEJSH_NS5_IJNSS_ISG_SD_EENSS_INSA_ILi32EEESD_EEEEESI_SJ_SI_SJ_NS1D_6fusion15FusionCallbacksIS1H_NS1M_17LinearCombinationISI_fSI_fLNS_15FloatRoundStyleE2EEESH_S1L_JEEENS4_5SM1004TMEM4LOAD26SM100_TMEM_LOAD_16dp256b4xENS4_13SM90_TMA_LOADENS11_INS12_ILi2ELi4ELi3EEES15_NSS_INS5_IJS16_S1J_EEENS5_IJS1J_SD_EEEEEEENS4_17SM75_U32x4_LDSM_NENS4_14SM90_TMA_STOREES21_NS4_17SM90_U32x4_STSM_NENS4_39AutoVectorizingCopyWithAssumedAlignmentILi128EEEEEEvvEEEEvNT_6ParamsE) ;  /* 0xffffff7402287950 */ /* 0x000fea0003c3ffff */
.L_x_188:
[----:B------:R-:W-:-:S00]  /*8b60*/  BRA `(.L_x_188) ;  /* 0xfffffffc00fc7947 */ /* 0x000fc0000383ffff */
[----:B------:R-:W-:-:S00]  /*8b70*/  NOP ;  /* 0x0000000000007918 */ /* 0x000fc00000000000 */
        /* <DEDUP_REMOVED lines=8> */
.L_x_189:


//--------------------- .nv.global.init           --------------------------
	.section	.nv.global.init,"aw",@progbits
.nv.global.init:
	.type		$str$27,@object
	.size		$str$27,($str$28 - $str$27)
$str$27:
        /*0000*/ 	.byte	0x28, 0x61, 0x64, 0x64, 0x72, 0x65, 0x73, 0x73, 0x20, 0x26, 0x20, 0x6d, 0x61, 0x73, 0x6b, 0x29
        /*0010*/ 	.byte	0x20, 0x3d, 0x3d, 0x20, 0x30, 0x00
	.type		$str$28,@object
	.size		$str$28,($str$26 - $str$28)
$str$28:
        /*0016*/ 	.byte	0x2f, 0x74, 0x6d, 0x70, 0x2f, 0x63, 0x75, 0x74, 0x6c, 0x61, 0x73, 0x73, 0x5f, 0x73, 0x77, 0x65
        /*0026*/ 	.byte	0x65, 0x70, 0x5f, 0x73, 0x72, 0x63, 0x2f, 0x69, 0x6e, 0x63, 0x6c, 0x75, 0x64, 0x65, 0x2f, 0x63
        /*0036*/ 	.byte	0x75, 0x74, 0x65, 0x2f, 0x70, 0x6f, 0x69, 0x6e, 0x74, 0x65, 0x72, 0x5f, 0x66, 0x6c, 0x61, 0x67
        /*0046*/ 	.byte	0x67, 0x65, 0x64, 0x2e, 0x68, 0x70, 0x70, 0x00
	.type		$str$26,@object
	.size		$str$26,($str$25 - $str$26)
$str$26:
        /*004e*/ 	.byte	0x2f, 0x74, 0x6d, 0x70, 0x2f, 0x63, 0x75, 0x74, 0x6c, 0x61, 0x73, 0x73, 0x5f, 0x73, 0x77, 0x65
        /*005e*/ 	.byte	0x65, 0x70, 0x5f, 0x73, 0x72, 0x63, 0x2f, 0x69, 0x6e, 0x63, 0x6c, 0x75, 0x64, 0x65, 0x2f, 0x63
        /*006e*/ 	.byte	0x75, 0x74, 0x65, 0x2f, 0x61, 0x74, 0x6f, 0x6d, 0x2f, 0x63, 0x6f, 0x70, 0x79, 0x5f, 0x74, 0x72
        /*007e*/ 	.byte	0x61, 0x69, 0x74, 0x73, 0x5f, 0x73, 0x6d, 0x31, 0x30, 0x30, 0x2e, 0x68, 0x70, 0x70, 0x00
	.type		$str$25,@object
	.size		$str$25,(__unnamed_1 - $str$25)
$str$25:
        /*008d*/ 	.byte	0x28, 0x28, 0x75, 0x69, 0x6e, 0x74, 0x33, 0x32, 0x5f, 0x74, 0x28, 0x74, 0x68, 0x72, 0x65, 0x61
        /*009d*/ 	.byte	0x64, 0x49, 0x64, 0x78, 0x2e, 0x78, 0x29, 0x20, 0x2f, 0x20, 0x33, 0x32, 0x29, 0x20, 0x25, 0x20
        /*00ad*/ 	.byte	0x34, 0x29, 0x20, 0x3d, 0x3d, 0x20, 0x28, 0x28, 0x28, 0x74, 0x6d, 0x65, 0x6d, 0x5f, 0x61, 0x64
        /*00bd*/ 	.byte	0x64, 0x72, 0x20, 0x3e, 0x3e, 0x20, 0x31, 0x36, 0x29, 0x20, 0x2f, 0x20, 0x33, 0x32, 0x29, 0x20
        /*00cd*/ 	.byte	0x25, 0x20, 0x34, 0x29, 0x00
	.type		__unnamed_1,@object
	.size		__unnamed_1,(__unnamed_2 - __unnamed_1)
__unnamed_1:
        /*00d2*/ 	.byte	0x61, 0x75, 0x74, 0x6f, 0x20, 0x63, 0x75, 0x74, 0x65, 0x3a, 0x3a, 0x61, 0x73, 0x5f, 0x70, 0x6f
        /* <DEDUP_REMOVED lines=24> */
        /*0262*/ 	.byte	0x30, 0x34, 0x38, 0x3e, 0x3e, 0x3e, 0x3e, 0x5d, 0x00
	.type		__unnamed_2,@object
	.size		__unnamed_2,(.L_2 - __unnamed_2)
__unnamed_2:
        /* <DEDUP_REMOVED lines=45> */
        /*053b*/ 	.byte	0x3e, 0x3e, 0x3e, 0x5d, 0x00
.L_2:


//--------------------- .nv.shared._ZN7cutlass13device_kernelINS_4gemm6kernel13GemmUniversalIN4cute5tupleIJiiiiEEENS1_10collective13CollectiveMmaINS1_35MainloopSm100TmaUmmaWarpSpecializedILi13ELi2ELi4ENS5_IJNS4_1CILi2EEENSA_ILi4EEENSA_ILi1EEEEEEEENS5_IJNSA_ILi64EEESG_SG_EEENS_10bfloat16_tENS5_IJlSD_lEEESI_SJ_NS4_8TiledMMAINS4_8MMA_AtomIJNS4_20SM100_MMA_F16BF16_SSISI_SI_fLi64ELi64ELNS4_4UMMA5MajorE0ELSO_0ELNSN_7ScaleInE0ELSP_0EEEEEENS4_6LayoutINS5_IJSD_SD_SD_EEENS5_IJNSA_ILi0EEESU_SU_EEEEENS5_IJNS4_10UnderscoreESX_SX_EEEEENS4_23SM90_TMA_LOAD_MULTICASTENS4_14ComposedLayoutINS4_7SwizzleILi3ELi4ELi3EEENS4_18smem_ptr_flag_bitsILi16EEENSS_INS5_IJNSA_ILi8EEESG_EEENS5_IJSG_SD_EEEEEEEvNS4_8identityES10_S1A_vS1B_EENS_8epilogue10collective18CollectiveEpilogueINS1D_23Sm100TmaWarpSpecializedILi3ELi2ELi16ELb1ELb0EEEJSH_NS5_IJNSS_ISG_SD_EENSS_INSA_ILi32EEESD_EEEEESI_SJ_SI_SJ_NS1D_6fusion15FusionCallbacksIS1H_NS1M_17LinearCombinationISI_fSI_fLNS_15FloatRoundStyleE2EEESH_S1L_JEEENS4_5SM1004TMEM4LOAD26SM100_TMEM_LOAD_16dp256b4xENS4_13SM90_TMA_LOADENS11_INS12_ILi2ELi4ELi3EEES15_NSS_INS5_IJS16_S1J_EEENS5_IJS1J_SD_EEEEEEENS4_17SM75_U32x4_LDSM_NENS4_14SM90_TMA_STOREES21_NS4_17SM90_U32x4_STSM_NENS4_39AutoVectorizingCopyWithAssumedAlignmentILi128EEEEEEvvEEEEvNT_6ParamsE --------------------------
	.section	.nv.shared._ZN7cutlass13device_kernelINS_4gemm6kernel13GemmUniversalIN4cute5tupleIJiiiiEEENS1_10collective13CollectiveMmaINS1_35MainloopSm100TmaUmmaWarpSpecializedILi13ELi2ELi4ENS5_IJNS4_1CILi2EEENSA_ILi4EEENSA_ILi1EEEEEEEENS5_IJNSA_ILi64EEESG_SG_EEENS_10bfloat16_tENS5_IJlSD_lEEESI_SJ_NS4_8TiledMMAINS4_8MMA_AtomIJNS4_20SM100_MMA_F16BF16_SSISI_SI_fLi64ELi64ELNS4_4UMMA5MajorE0ELSO_0ELNSN_7ScaleInE0ELSP_0EEEEEENS4_6LayoutINS5_IJSD_SD_SD_EEENS5_IJNSA_ILi0EEESU_SU_EEEEENS5_IJNS4_10UnderscoreESX_SX_EEEEENS4_23SM90_TMA_LOAD_MULTICASTENS4_14ComposedLayoutINS4_7SwizzleILi3ELi4ELi3EEENS4_18smem_ptr_flag_bitsILi16EEENSS_INS5_IJNSA_ILi8EEESG_EEENS5_IJSG_SD_EEEEEEEvNS4_8identityES10_S1A_vS1B_EENS_8epilogue10collective18CollectiveEpilogueINS1D_23Sm100TmaWarpSpecializedILi3ELi2ELi16ELb1ELb0EEEJSH_NS5_IJNSS_ISG_SD_EENSS_INSA_ILi32EEESD_EEEEESI_SJ_SI_SJ_NS1D_6fusion15FusionCallbacksIS1H_NS1M_17LinearCombinationISI_fSI_fLNS_15FloatRoundStyleE2EEESH_S1L_JEEENS4_5SM1004TMEM4LOAD26SM100_TMEM_LOAD_16dp256b4xENS4_13SM90_TMA_LOADENS11_INS12_ILi2ELi4ELi3EEES15_NSS_INS5_IJS16_S1J_EEENS5_IJS1J_SD_EEEEEEENS4_17SM75_U32x4_LDSM_NENS4_14SM90_TMA_STOREES21_NS4_17SM90_U32x4_STSM_NENS4_39AutoVectorizingCopyWithAssumedAlignmentILi128EEEEEEvvEEEEvNT_6ParamsE,"aw",@nobits
	.sectionflags	@""
	.align	16
	.zero		1024


//--------------------- .nv.shared.reserved.0     --------------------------
	.section	.nv.shared.reserved.0,"aw",@nobits
	.weak		__nv_reservedSMEM_offset_0_alias
	.size		__nv_reservedSMEM_offset_0_alias, 0, 64
	.other		__nv_reservedSMEM_offset_0_alias,@"STO_CUDA_RESERVED_SHARED STV_DEFAULT"
__nv_reservedSMEM_offset_0_alias:
	.zero		0
.nv.shared.reserved.0:
	.zero		64
	.weak		__nv_reservedSMEM_tcgen05_partition
	.type		__nv_reservedSMEM_tcgen05_partition,@object
	.size		__nv_reservedSMEM_tcgen05_partition,(.L_0 - __nv_reservedSMEM_tcgen05_partition)
__nv_reservedSMEM_tcgen05_partition:
	.zero		32
.L_0:


//--------------------- .nv.global                --------------------------
	.section	.nv.global,"aw",@nobits
.nv.global:
	.type		_ZN40_INTERNAL_4d08a56d_4_k_cu_bf08bbb0_277194cute1_E,@object
	.size		_ZN40_INTERNAL_4d08a56d_4_k_cu_bf08bbb0_277194cute1_E,(_ZN40_INTERNAL_4d08a56d_4_k_cu_bf08bbb0_277194cuda3std3__45__cpo6cbeginE - _ZN40_INTERNAL_4d08a56d_4_k_cu_bf08bbb0_277194cute1_E)
_ZN40_INTERNAL_4d08a56d_4_k_cu_bf08bbb0_277194cute1_E:
	.zero		1
	.type		_ZN40_INTERNAL_4d08a56d_4_k_cu_bf08bbb0_277194cuda3std3__45__cpo6cbeginE,@object
	.size		_ZN40_INTERNAL_4d08a56d_4_k_cu_bf08bbb0_277194cuda3std3__45__cpo6cbeginE,(_ZN40_INTERNAL_4d08a56d_4_k_cu_bf08bbb0_277194cuda3std3__48in_placeE - _ZN40_INTERNAL_4d08a56d_4_k_cu_bf08bbb0_277194cuda3std3__45__cpo6cbeginE)
_ZN40_INTERNAL_4d08a56d_4_k_cu_bf08bbb0_277194cuda3std3__45__cpo6cbeginE:
	.zero		1
	.type		_ZN40_INTERNAL_4d08a56d_4_k_cu_bf08bbb0_277194cuda3std3__48in_placeE,@object
	.size		_ZN40_INTERNAL_4d08a56d_4_k_cu_bf08bbb0_277194cuda3std3__48in_placeE,(_ZN40_INTERNAL_4d08a56d_4_k_cu_bf08bbb0_277194cuda3std6ranges3__45__cpo9iter_moveE - _ZN40_INTERNAL_4d08a56d_4_k_cu_bf08bbb0_277194cuda3std3__48in_placeE)
_ZN40_INTERNAL_4d08a56d_4_k_cu_bf08bbb0_277194cuda3std3__48in_placeE:
	.zero		1
	.type		_ZN40_INTERNAL_4d08a56d_4_k_cu_bf08bbb0_277194cuda3std6ranges3__45__cpo9iter_moveE,@object
	.size		_ZN40_INTERNAL_4d08a56d_4_k_cu_bf08bbb0_277194cuda3std6ranges3__45__cpo9iter_moveE,(_ZN40_INTERNAL_4d08a56d_4_k_cu_bf08bbb0_277194cuda3std3__45__cpo5beginE - _ZN40_INTERNAL_4d08a56d_4_k_cu_bf08bbb0_277194cuda3std6ranges3__45__cpo9iter_moveE)
_ZN40_INTERNAL_4d08a56d_4_k_cu_bf08bbb0_277194cuda3std6ranges3__45__cpo9iter_moveE:
	.zero		1
	.type		_ZN40_INTERNAL_4d08a56d_4_k_cu_bf08bbb0_277194cuda3std3__45__cpo5beginE,@object
	.size		_ZN40_INTERNAL_4d08a56d_4_k_cu_bf08bbb0_277194cuda3std3__45__cpo5beginE,(_ZN40_INTERNAL_4d08a56d_4_k_cu_bf08bbb0_277194cuda3std3__442_GLOBAL__N__4d08a56d_4_k_cu_bf08bbb0_277196ignoreE - _ZN40_INTERNAL_4d08a56d_4_k_cu_bf08bbb0_277194cuda3std3__45__cpo5beginE)
_ZN40_INTERNAL_4d08a56d_4_k_cu_bf08bbb0_277194cuda3std3__45__cpo5beginE:
	.zero		1
	.type		_ZN40_INTERNAL_4d08a56d_4_k_cu_bf08bbb0_277194cuda3std3__442_GLOBAL__N__4d08a56d_4_k_cu_bf08bbb0_277196ignoreE,@object
	.size		_ZN40_INTERNAL_4d08a56d_4_k_cu_bf08bbb0_277194cuda3std3__442_GLOBAL__N__4d08a56d_4_k_cu_bf08bbb0_277196ignoreE,(_ZN40_INTERNAL_4d08a56d_4_k_cu_bf08bbb0_277194cute7productE - _ZN40_INTERNAL_4d08a56d_4_k_cu_bf08bbb0_277194cuda3std3__442_GLOBAL__N__4d08a56d_4_k_cu_bf08bbb0_277196ignoreE)
_ZN40_INTERNAL_4d08a56d_4_k_cu_bf08bbb0_277194cuda3std3__442_GLOBAL__N__4d08a56d_4_k_cu_bf08bbb0_277196ignoreE:
	.zero		1
	.type		_ZN40_INTERNAL_4d08a56d_4_k_cu_bf08bbb0_277194cute7productE,@object
	.size		_ZN40_INTERNAL_4d08a56d_4_k_cu_bf08bbb0_277194cute7productE,(_ZN40_INTERNAL_4d08a56d_4_k_cu_bf08bbb0_277194cuda3std3__45__cpo3endE - _ZN40_INTERNAL_4d08a56d_4_k_cu_bf08bbb0_277194cute7productE)
_ZN40_INTERNAL_4d08a56d_4_k_cu_bf08bbb0_277194cute7productE:
	.zero		1
	.type		_ZN40_INTERNAL_4d08a56d_4_k_cu_bf08bbb0_277194cuda3std3__45__cpo3endE,@object
	.size		_ZN40_INTERNAL_4d08a56d_4_k_cu_bf08bbb0_277194cuda3std3__45__cpo3endE,(_ZN40_INTERNAL_4d08a56d_4_k_cu_bf08bbb0_277194cuda3std3__419piecewise_constructE - _ZN40_INTERNAL_4d08a56d_4_k_cu_bf08bbb0_277194cuda3std3__45__cpo3endE)
_ZN40_INTERNAL_4d08a56d_4_k_cu_bf08bbb0_277194cuda3std3__45__cpo3endE:
	.zero		1
	.type		_ZN40_INTERNAL_4d08a56d_4_k_cu_bf08bbb0_277194cuda3std3__419piecewise_constructE,@object
	.size		_ZN40_INTERNAL_4d08a56d_4_k_cu_bf08bbb0_277194cuda3std3__419piecewise_constructE,(_ZN40_INTERNAL_4d08a56d_4_k_cu_bf08bbb0_277194cuda3std3__45__cpo4cendE - _ZN40_INTERNAL_4d08a56d_4_k_cu_bf08bbb0_277194cuda3std3__419piecewise_constructE)
_ZN40_INTERNAL_4d08a56d_4_k_cu_bf08bbb0_277194cuda3std3__419piecewise_constructE:
	.zero		1
	.type		_ZN40_INTERNAL_4d08a56d_4_k_cu_bf08bbb0_277194cuda3std3__45__cpo4cendE,@object
	.size		_ZN40_INTERNAL_4d08a56d_4_k_cu_bf08bbb0_277194cuda3std3__45__cpo4cendE,(_ZN40_INTERNAL_4d08a56d_4_k_cu_bf08bbb0_277194cuda3std6ranges3__45__cpo4swapE - _ZN40_INTERNAL_4d08a56d_4_k_cu_bf08bbb0_277194cuda3std3__45__cpo4cendE)
_ZN40_INTERNAL_4d08a56d_4_k_cu_bf08bbb0_277194cuda3std3__45__cpo4cendE:
	.zero		1
	.type		_ZN40_INTERNAL_4d08a56d_4_k_cu_bf08bbb0_277194cuda3std6ranges3__45__cpo4swapE,@object
	.size		_ZN40_INTERNAL_4d08a56d_4_k_cu_bf08bbb0_277194cuda3std6ranges3__45__cpo4swapE,(.L_10 - _ZN40_INTERNAL_4d08a56d_4_k_cu_bf08bbb0_277194cuda3std6ranges3__45__cpo4swapE)
_ZN40_INTERNAL_4d08a56d_4_k_cu_bf08bbb0_277194cuda3std6ranges3__45__cpo4swapE:
	.zero		1
.L_10:


//--------------------- .nv.constant0._ZN7cutlass13device_kernelINS_4gemm6kernel13GemmUniversalIN4cute5tupleIJiiiiEEENS1_10collective13CollectiveMmaINS1_35MainloopSm100TmaUmmaWarpSpecializedILi13ELi2ELi4ENS5_IJNS4_1CILi2EEENSA_ILi4EEENSA_ILi1EEEEEEEENS5_IJNSA_ILi64EEESG_SG_EEENS_10bfloat16_tENS5_IJlSD_lEEESI_SJ_NS4_8TiledMMAINS4_8MMA_AtomIJNS4_20SM100_MMA_F16BF16_SSISI_SI_fLi64ELi64ELNS4_4UMMA5MajorE0ELSO_0ELNSN_7ScaleInE0ELSP_0EEEEEENS4_6LayoutINS5_IJSD_SD_SD_EEENS5_IJNSA_ILi0EEESU_SU_EEEEENS5_IJNS4_10UnderscoreESX_SX_EEEEENS4_23SM90_TMA_LOAD_MULTICASTENS4_14ComposedLayoutINS4_7SwizzleILi3ELi4ELi3EEENS4_18smem_ptr_flag_bitsILi16EEENSS_INS5_IJNSA_ILi8EEESG_EEENS5_IJSG_SD_EEEEEEEvNS4_8identityES10_S1A_vS1B_EENS_8epilogue10collective18CollectiveEpilogueINS1D_23Sm100TmaWarpSpecializedILi3ELi2ELi16ELb1ELb0EEEJSH_NS5_IJNSS_ISG_SD_EENSS_INSA_ILi32EEESD_EEEEESI_SJ_SI_SJ_NS1D_6fusion15FusionCallbacksIS1H_NS1M_17LinearCombinationISI_fSI_fLNS_15FloatRoundStyleE2EEESH_S1L_JEEENS4_5SM1004TMEM4LOAD26SM100_TMEM_LOAD_16dp256b4xENS4_13SM90_TMA_LOADENS11_INS12_ILi2ELi4ELi3EEES15_NSS_INS5_IJS16_S1J_EEENS5_IJS1J_SD_EEEEEEENS4_17SM75_U32x4_LDSM_NENS4_14SM90_TMA_STOREES21_NS4_17SM90_U32x4_STSM_NENS4_39AutoVectorizingCopyWithAssumedAlignmentILi128EEEEEEvvEEEEvNT_6ParamsE --------------------------
	.section	.nv.constant0._ZN7cutlass13device_kernelINS_4gemm6kernel13GemmUniversalIN4cute5tupleIJiiiiEEENS1_10collective13CollectiveMmaINS1_35MainloopSm100TmaUmmaWarpSpecializedILi13ELi2ELi4ENS5_IJNS4_1CILi2EEENSA_ILi4EEENSA_ILi1EEEEEEEENS5_IJNSA_ILi64EEESG_SG_EEENS_10bfloat16_tENS5_IJlSD_lEEESI_SJ_NS4_8TiledMMAINS4_8MMA_AtomIJNS4_20SM100_MMA_F16BF16_SSISI_SI_fLi64ELi64ELNS4_4UMMA5MajorE0ELSO_0ELNSN_7ScaleInE0ELSP_0EEEEEENS4_6LayoutINS5_IJSD_SD_SD_EEENS5_IJNSA_ILi0EEESU_SU_EEEEENS5_IJNS4_10UnderscoreESX_SX_EEEEENS4_23SM90_TMA_LOAD_MULTICASTENS4_14ComposedLayoutINS4_7SwizzleILi3ELi4ELi3EEENS4_18smem_ptr_flag_bitsILi16EEENSS_INS5_IJNSA_ILi8EEESG_EEENS5_IJSG_SD_EEEEEEEvNS4_8identityES10_S1A_vS1B_EENS_8epilogue10collective18CollectiveEpilogueINS1D_23Sm100TmaWarpSpecializedILi3ELi2ELi16ELb1ELb0EEEJSH_NS5_IJNSS_ISG_SD_EENSS_INSA_ILi32EEESD_EEEEESI_SJ_SI_SJ_NS1D_6fusion15FusionCallbacksIS1H_NS1M_17LinearCombinationISI_fSI_fLNS_15FloatRoundStyleE2EEESH_S1L_JEEENS4_5SM1004TMEM4LOAD26SM100_TMEM_LOAD_16dp256b4xENS4_13SM90_TMA_LOADENS11_INS12_ILi2ELi4ELi3EEES15_NSS_INS5_IJS16_S1J_EEENS5_IJS1J_SD_EEEEEEENS4_17SM75_U32x4_LDSM_NENS4_14SM90_TMA_STOREES21_NS4_17SM90_U32x4_STSM_NENS4_39AutoVectorizingCopyWithAssumedAlignmentILi128EEEEEEvvEEEEvNT_6ParamsE,"a",@progbits
	.sectionflags	@""
	.align	4
.nv.constant0._ZN7cutlass13device_kernelINS_4gemm6kernel13GemmUniversalIN4cute5tupleIJiiiiEEENS1_10collective13CollectiveMmaINS1_35MainloopSm100TmaUmmaWarpSpecializedILi13ELi2ELi4ENS5_IJNS4_1CILi2EEENSA_ILi4EEENSA_ILi1EEEEEEEENS5_IJNSA_ILi64EEESG_SG_EEENS_10bfloat16_tENS5_IJlSD_lEEESI_SJ_NS4_8TiledMMAINS4_8MMA_AtomIJNS4_20SM100_MMA_F16BF16_SSISI_SI_fLi64ELi64ELNS4_4UMMA5MajorE0ELSO_0ELNSN_7ScaleInE0ELSP_0EEEEEENS4_6LayoutINS5_IJSD_SD_SD_EEENS5_IJNSA_ILi0EEESU_SU_EEEEENS5_IJNS4_10UnderscoreESX_SX_EEEEENS4_23SM90_TMA_LOAD_MULTICASTENS4_14ComposedLayoutINS4_7SwizzleILi3ELi4ELi3EEENS4_18smem_ptr_flag_bitsILi16EEENSS_INS5_IJNSA_ILi8EEESG_EEENS5_IJSG_SD_EEEEEEEvNS4_8identityES10_S1A_vS1B_EENS_8epilogue10collective18CollectiveEpilogueINS1D_23Sm100TmaWarpSpecializedILi3ELi2ELi16ELb1ELb0EEEJSH_NS5_IJNSS_ISG_SD_EENSS_INSA_ILi32EEESD_EEEEESI_SJ_SI_SJ_NS1D_6fusion15FusionCallbacksIS1H_NS1M_17LinearCombinationISI_fSI_fLNS_15FloatRoundStyleE2EEESH_S1L_JEEENS4_5SM1004TMEM4LOAD26SM100_TMEM_LOAD_16dp256b4xENS4_13SM90_TMA_LOADENS11_INS12_ILi2ELi4ELi3EEES15_NSS_INS5_IJS16_S1J_EEENS5_IJS1J_SD_EEEEEEENS4_17SM75_U32x4_LDSM_NENS4_14SM90_TMA_STOREES21_NS4_17SM90_U32x4_STSM_NENS4_39AutoVectorizingCopyWithAssumedAlignmentILi128EEEEEEvvEEEEvNT_6ParamsE:
	.zero		2944


//--------------------- SYMBOLS --------------------------

	.type		.nv.reservedSmem.offset0,@object
	.size		.nv.reservedSmem.offset0,0x4
	.type		.nv.reservedSmem.cap,@object
	.size		.nv.reservedSmem.cap,0x4
	.type		__assertfail,@function
